	.target	sm_100a

	.elftype	@"ET_EXEC"


//--------------------- .note.nv.tkinfo           --------------------------
	.section	.note.nv.tkinfo,"",@"SHT_NOTE"
	.sectionflags	@"SHF_NOTE_NV_TKINFO"
	.tkinfo
        /*0018*/ 	.word	0x00000002
        /*0030*/ 	.string	""
        /*0030*/ 	.string	"ptxas"
        /*0030*/ 	.string	"Cuda compilation tools, release 13.0, V13.0.88"
        /*0030*/ 	.string	"Build cuda_13.0.r13.0/compiler.36424714_0"
        /*0030*/ 	.string	"-arch sm_100a -m 64 "



//--------------------- .note.nv.cuinfo           --------------------------
	.section	.note.nv.cuinfo,"",@"SHT_NOTE"
	.sectionflags	@"SHF_NOTE_NV_CUINFO"
        /*0018*/ 	.short	0x0002
        /*001a*/ 	.short	0x0064
        /*001c*/ 	.short	0x0082
	.zero		2


//--------------------- .nv.info                  --------------------------
	.section	.nv.info,"",@"SHT_CUDA_INFO"
	.align	4


	//----- nvinfo : EIATTR_REGCOUNT
	.align		4
        /*0000*/ 	.byte	0x04, 0x2f
        /*0002*/ 	.short	(.L_19 - .L_18)
	.align		4
.L_18:
        /*0004*/ 	.word	index@(_ZN7cutlass13device_kernelINS_4gemm6kernel13GemmUniversalIN4cute5tupleIJiiiiEEENS1_10collective13CollectiveMmaINS1_41MainloopSm100TmaUmmaWarpSpecializedSparseILi13ELi2ELi2ENS5_IJNS4_1CILi2EEENSA_ILi1EEESC_EEEEENS5_IJNSA_ILi256EEENSA_ILi64EEESG_EEENS_6half_tENS5_IJNS4_6LayoutINS5_IJiNS5_IJSB_iEEEiEEENS5_IJlNS5_IJSC_SB_EEElEEEEENSJ_INS5_IJNS5_IJNS5_IJNSA_ILi8EEESB_SP_EEEiEEENS5_IJNS5_IJNSA_ILi16EEESB_NSA_ILi4EEEEEEiEEEiEEENS5_IJNS5_IJNS5_IJNSA_ILi128EEESS_NSA_ILi2048EEEEEENSA_ILi16384EEEEEENS5_IJNS5_IJSC_NSA_ILi1024EEENSA_ILi32EEEEEElEEElEEEEEEEESI_NS5_IJlSC_lEEENS4_8TiledMMAINS4_8MMA_AtomIJNS4_33SM100_MMA_F16BF16_2x1SM_SS_SPARSEISI_SI_fLi256ELi64ELNS4_4UMMA5MajorE0ELS1E_0ELNS1D_7ScaleInE0ELS1F_0EEEEEENSJ_INS5_IJSC_SC_SC_EEENS5_IJNSA_ILi0EEES1J_S1J_EEEEENS5_IJNS4_10UnderscoreES1M_S1M_EEEEENS4_18SM100_TMA_2SM_LOADENS4_14ComposedLayoutINS4_7SwizzleILi2ELi4ELi3EEENS4_25smem_sparse_ptr_flag_bitsILi2ELi16EEENSJ_INS5_IJNS5_IJSC_SP_EEENS5_IJSB_S13_EEEEEENS5_IJNS5_IJS1J_SG_EEESM_EEEEEEEvNS4_8identityES1P_NS1Q_INS1R_ILi3ELi4ELi3EEENS4_18smem_ptr_flag_bitsILi16EEENSJ_INS5_IJSP_SG_EEENS5_IJSG_SC_EEEEEEEvS22_EENS_8epilogue10collective18CollectiveEpilogueINS2B_23Sm100TmaWarpSpecializedILi4ELi2ELi16ELb1ELb0EEEJNS5_IJSX_SG_SG_EEENS5_IJNSJ_ISX_SC_EENSJ_ISS_SC_EEEEEfNS5_IJSC_llEEEfS2K_NS2B_6fusion15FusionCallbacksIS2F_NS2L_17LinearCombinationIffffLNS_15FloatRoundStyleE2EEES2G_S2J_JEEENS4_5SM1004TMEM4LOAD26SM100_TMEM_LOAD_32dp32b16xENS4_13SM90_TMA_LOADENS1Q_INS1R_ILi2ELi5ELi2EEENS24_ILi32EEENSJ_INS5_IJS13_ST_EEENS5_IJSC_S13_EEEEEEENS4_39AutoVectorizingCopyWithAssumedAlignmentILi128EEENS4_14SM90_TMA_STOREES31_S33_S33_EEEvvEEEEvNT_6ParamsE)
        /*0008*/ 	.word	0x00000055


	//----- nvinfo : EIATTR_FRAME_SIZE
	.align		4
.L_19:
        /*000c*/ 	.byte	0x04, 0x11
        /*000e*/ 	.short	(.L_21 - .L_20)
	.align		4
.L_20:
        /*0010*/ 	.word	index@($__internal_2_$__cuda_sm10x_tcgen05_guardrail_trap_unallocated_columns_being_dealloced)
        /*0014*/ 	.word	0x00000000


	//----- nvinfo : EIATTR_FRAME_SIZE
	.align		4
.L_21:
        /*0018*/ 	.byte	0x04, 0x11
        /*001a*/ 	.short	(.L_23 - .L_22)
	.align		4
.L_22:
        /*001c*/ 	.word	index@($__internal_1_$__cuda_sm10x_tcgen05_guardrail_trap_phase_invalid_during_alloc)
        /*0020*/ 	.word	0x00000000


	//----- nvinfo : EIATTR_FRAME_SIZE
	.align		4
.L_23:
        /*0024*/ 	.byte	0x04, 0x11
        /*0026*/ 	.short	(.L_25 - .L_24)
	.align		4
.L_24:
        /*0028*/ 	.word	index@($__internal_0_$__cuda_sm10x_tcgen05_guardrail_trap_col_being_dealloced_not_returned_by_alloc)
        /*002c*/ 	.word	0x00000000


	//----- nvinfo : EIATTR_FRAME_SIZE
	.align		4
.L_25:
        /*0030*/ 	.byte	0x04, 0x11
        /*0032*/ 	.short	(.L_27 - .L_26)
	.align		4
.L_26:
        /*0034*/ 	.word	index@(_ZN7cutlass13device_kernelINS_4gemm6kernel13GemmUniversalIN4cute5tupleIJiiiiEEENS1_10collective13CollectiveMmaINS1_41MainloopSm100TmaUmmaWarpSpecializedSparseILi13ELi2ELi2ENS5_IJNS4_1CILi2EEENSA_ILi1EEESC_EEEEENS5_IJNSA_ILi256EEENSA_ILi64EEESG_EEENS_6half_tENS5_IJNS4_6LayoutINS5_IJiNS5_IJSB_iEEEiEEENS5_IJlNS5_IJSC_SB_EEElEEEEENSJ_INS5_IJNS5_IJNS5_IJNSA_ILi8EEESB_SP_EEEiEEENS5_IJNS5_IJNSA_ILi16EEESB_NSA_ILi4EEEEEEiEEEiEEENS5_IJNS5_IJNS5_IJNSA_ILi128EEESS_NSA_ILi2048EEEEEENSA_ILi16384EEEEEENS5_IJNS5_IJSC_NSA_ILi1024EEENSA_ILi32EEEEEElEEElEEEEEEEESI_NS5_IJlSC_lEEENS4_8TiledMMAINS4_8MMA_AtomIJNS4_33SM100_MMA_F16BF16_2x1SM_SS_SPARSEISI_SI_fLi256ELi64ELNS4_4UMMA5MajorE0ELS1E_0ELNS1D_7ScaleInE0ELS1F_0EEEEEENSJ_INS5_IJSC_SC_SC_EEENS5_IJNSA_ILi0EEES1J_S1J_EEEEENS5_IJNS4_10UnderscoreES1M_S1M_EEEEENS4_18SM100_TMA_2SM_LOADENS4_14ComposedLayoutINS4_7SwizzleILi2ELi4ELi3EEENS4_25smem_sparse_ptr_flag_bitsILi2ELi16EEENSJ_INS5_IJNS5_IJSC_SP_EEENS5_IJSB_S13_EEEEEENS5_IJNS5_IJS1J_SG_EEESM_EEEEEEEvNS4_8identityES1P_NS1Q_INS1R_ILi3ELi4ELi3EEENS4_18smem_ptr_flag_bitsILi16EEENSJ_INS5_IJSP_SG_EEENS5_IJSG_SC_EEEEEEEvS22_EENS_8epilogue10collective18CollectiveEpilogueINS2B_23Sm100TmaWarpSpecializedILi4ELi2ELi16ELb1ELb0EEEJNS5_IJSX_SG_SG_EEENS5_IJNSJ_ISX_SC_EENSJ_ISS_SC_EEEEEfNS5_IJSC_llEEEfS2K_NS2B_6fusion15FusionCallbacksIS2F_NS2L_17LinearCombinationIffffLNS_15FloatRoundStyleE2EEES2G_S2J_JEEENS4_5SM1004TMEM4LOAD26SM100_TMEM_LOAD_32dp32b16xENS4_13SM90_TMA_LOADENS1Q_INS1R_ILi2ELi5ELi2EEENS24_ILi32EEENSJ_INS5_IJS13_ST_EEENS5_IJSC_S13_EEEEEEENS4_39AutoVectorizingCopyWithAssumedAlignmentILi128EEENS4_14SM90_TMA_STOREES31_S33_S33_EEEvvEEEEvNT_6ParamsE)
        /*0038*/ 	.word	0x00000000


	//----- nvinfo : EIATTR_MIN_STACK_SIZE
	.align		4
.L_27:
        /*003c*/ 	.byte	0x04, 0x12
        /*003e*/ 	.short	(.L_29 - .L_28)
	.align		4
.L_28:
        /*0040*/ 	.word	index@(_ZN7cutlass13device_kernelINS_4gemm6kernel13GemmUniversalIN4cute5tupleIJiiiiEEENS1_10collective13CollectiveMmaINS1_41MainloopSm100TmaUmmaWarpSpecializedSparseILi13ELi2ELi2ENS5_IJNS4_1CILi2EEENSA_ILi1EEESC_EEEEENS5_IJNSA_ILi256EEENSA_ILi64EEESG_EEENS_6half_tENS5_IJNS4_6LayoutINS5_IJiNS5_IJSB_iEEEiEEENS5_IJlNS5_IJSC_SB_EEElEEEEENSJ_INS5_IJNS5_IJNS5_IJNSA_ILi8EEESB_SP_EEEiEEENS5_IJNS5_IJNSA_ILi16EEESB_NSA_ILi4EEEEEEiEEEiEEENS5_IJNS5_IJNS5_IJNSA_ILi128EEESS_NSA_ILi2048EEEEEENSA_ILi16384EEEEEENS5_IJNS5_IJSC_NSA_ILi1024EEENSA_ILi32EEEEEElEEElEEEEEEEESI_NS5_IJlSC_lEEENS4_8TiledMMAINS4_8MMA_AtomIJNS4_33SM100_MMA_F16BF16_2x1SM_SS_SPARSEISI_SI_fLi256ELi64ELNS4_4UMMA5MajorE0ELS1E_0ELNS1D_7ScaleInE0ELS1F_0EEEEEENSJ_INS5_IJSC_SC_SC_EEENS5_IJNSA_ILi0EEES1J_S1J_EEEEENS5_IJNS4_10UnderscoreES1M_S1M_EEEEENS4_18SM100_TMA_2SM_LOADENS4_14ComposedLayoutINS4_7SwizzleILi2ELi4ELi3EEENS4_25smem_sparse_ptr_flag_bitsILi2ELi16EEENSJ_INS5_IJNS5_IJSC_SP_EEENS5_IJSB_S13_EEEEEENS5_IJNS5_IJS1J_SG_EEESM_EEEEEEEvNS4_8identityES1P_NS1Q_INS1R_ILi3ELi4ELi3EEENS4_18smem_ptr_flag_bitsILi16EEENSJ_INS5_IJSP_SG_EEENS5_IJSG_SC_EEEEEEEvS22_EENS_8epilogue10collective18CollectiveEpilogueINS2B_23Sm100TmaWarpSpecializedILi4ELi2ELi16ELb1ELb0EEEJNS5_IJSX_SG_SG_EEENS5_IJNSJ_ISX_SC_EENSJ_ISS_SC_EEEEEfNS5_IJSC_llEEEfS2K_NS2B_6fusion15FusionCallbacksIS2F_NS2L_17LinearCombinationIffffLNS_15FloatRoundStyleE2EEES2G_S2J_JEEENS4_5SM1004TMEM4LOAD26SM100_TMEM_LOAD_32dp32b16xENS4_13SM90_TMA_LOADENS1Q_INS1R_ILi2ELi5ELi2EEENS24_ILi32EEENSJ_INS5_IJS13_ST_EEENS5_IJSC_S13_EEEEEEENS4_39AutoVectorizingCopyWithAssumedAlignmentILi128EEENS4_14SM90_TMA_STOREES31_S33_S33_EEEvvEEEEvNT_6ParamsE)
        /*0044*/ 	.word	0x00000000
.L_29:


//--------------------- .nv.compat                --------------------------
	.section	.nv.compat,"",@"SHT_CUDA_COMPAT_INFO"
	.align	4
        /*0000*/ 	.byte	0x02, 0x09, 0x01, 0x00, 0x02, 0x02, 0x02, 0x00, 0x02, 0x05, 0x05, 0x00, 0x03, 0x07, 0x01, 0x01
        /*0010*/ 	.byte	0x02, 0x03, 0x01, 0x00, 0x02, 0x06, 0x01, 0x00, 0x04, 0x0b, 0x08, 0x00, 0x09, 0x00, 0x00, 0x00
        /*0020*/ 	.byte	0x00, 0x00, 0x00, 0x00


//--------------------- .nv.info._ZN7cutlass13device_kernelINS_4gemm6kernel13GemmUniversalIN4cute5tupleIJiiiiEEENS1_10collective13CollectiveMmaINS1_41MainloopSm100TmaUmmaWarpSpecializedSparseILi13ELi2ELi2ENS5_IJNS4_1CILi2EEENSA_ILi1EEESC_EEEEENS5_IJNSA_ILi256EEENSA_ILi64EEESG_EEENS_6half_tENS5_IJNS4_6LayoutINS5_IJiNS5_IJSB_iEEEiEEENS5_IJlNS5_IJSC_SB_EEElEEEEENSJ_INS5_IJNS5_IJNS5_IJNSA_ILi8EEESB_SP_EEEiEEENS5_IJNS5_IJNSA_ILi16EEESB_NSA_ILi4EEEEEEiEEEiEEENS5_IJNS5_IJNS5_IJNSA_ILi128EEESS_NSA_ILi2048EEEEEENSA_ILi16384EEEEEENS5_IJNS5_IJSC_NSA_ILi1024EEENSA_ILi32EEEEEElEEElEEEEEEEESI_NS5_IJlSC_lEEENS4_8TiledMMAINS4_8MMA_AtomIJNS4_33SM100_MMA_F16BF16_2x1SM_SS_SPARSEISI_SI_fLi256ELi64ELNS4_4UMMA5MajorE0ELS1E_0ELNS1D_7ScaleInE0ELS1F_0EEEEEENSJ_INS5_IJSC_SC_SC_EEENS5_IJNSA_ILi0EEES1J_S1J_EEEEENS5_IJNS4_10UnderscoreES1M_S1M_EEEEENS4_18SM100_TMA_2SM_LOADENS4_14ComposedLayoutINS4_7SwizzleILi2ELi4ELi3EEENS4_25smem_sparse_ptr_flag_bitsILi2ELi16EEENSJ_INS5_IJNS5_IJSC_SP_EEENS5_IJSB_S13_EEEEEENS5_IJNS5_IJS1J_SG_EEESM_EEEEEEEvNS4_8identityES1P_NS1Q_INS1R_ILi3ELi4ELi3EEENS4_18smem_ptr_flag_bitsILi16EEENSJ_INS5_IJSP_SG_EEENS5_IJSG_SC_EEEEEEEvS22_EENS_8epilogue10collective18CollectiveEpilogueINS2B_23Sm100TmaWarpSpecializedILi4ELi2ELi16ELb1ELb0EEEJNS5_IJSX_SG_SG_EEENS5_IJNSJ_ISX_SC_EENSJ_ISS_SC_EEEEEfNS5_IJSC_llEEEfS2K_NS2B_6fusion15FusionCallbacksIS2F_NS2L_17LinearCombinationIffffLNS_15FloatRoundStyleE2EEES2G_S2J_JEEENS4_5SM1004TMEM4LOAD26SM100_TMEM_LOAD_32dp32b16xENS4_13SM90_TMA_LOADENS1Q_INS1R_ILi2ELi5ELi2EEENS24_ILi32EEENSJ_INS5_IJS13_ST_EEENS5_IJSC_S13_EEEEEEENS4_39AutoVectorizingCopyWithAssumedAlignmentILi128EEENS4_14SM90_TMA_STOREES31_S33_S33_EEEvvEEEEvNT_6ParamsE --------------------------
	.section	.nv.info._ZN7cutlass13device_kernelINS_4gemm6kernel13GemmUniversalIN4cute5tupleIJiiiiEEENS1_10collective13CollectiveMmaINS1_41MainloopSm100TmaUmmaWarpSpecializedSparseILi13ELi2ELi2ENS5_IJNS4_1CILi2EEENSA_ILi1EEESC_EEEEENS5_IJNSA_ILi256EEENSA_ILi64EEESG_EEENS_6half_tENS5_IJNS4_6LayoutINS5_IJiNS5_IJSB_iEEEiEEENS5_IJlNS5_IJSC_SB_EEElEEEEENSJ_INS5_IJNS5_IJNS5_IJNSA_ILi8EEESB_SP_EEEiEEENS5_IJNS5_IJNSA_ILi16EEESB_NSA_ILi4EEEEEEiEEEiEEENS5_IJNS5_IJNS5_IJNSA_ILi128EEESS_NSA_ILi2048EEEEEENSA_ILi16384EEEEEENS5_IJNS5_IJSC_NSA_ILi1024EEENSA_ILi32EEEEEElEEElEEEEEEEESI_NS5_IJlSC_lEEENS4_8TiledMMAINS4_8MMA_AtomIJNS4_33SM100_MMA_F16BF16_2x1SM_SS_SPARSEISI_SI_fLi256ELi64ELNS4_4UMMA5MajorE0ELS1E_0ELNS1D_7ScaleInE0ELS1F_0EEEEEENSJ_INS5_IJSC_SC_SC_EEENS5_IJNSA_ILi0EEES1J_S1J_EEEEENS5_IJNS4_10UnderscoreES1M_S1M_EEEEENS4_18SM100_TMA_2SM_LOADENS4_14ComposedLayoutINS4_7SwizzleILi2ELi4ELi3EEENS4_25smem_sparse_ptr_flag_bitsILi2ELi16EEENSJ_INS5_IJNS5_IJSC_SP_EEENS5_IJSB_S13_EEEEEENS5_IJNS5_IJS1J_SG_EEESM_EEEEEEEvNS4_8identityES1P_NS1Q_INS1R_ILi3ELi4ELi3EEENS4_18smem_ptr_flag_bitsILi16EEENSJ_INS5_IJSP_SG_EEENS5_IJSG_SC_EEEEEEEvS22_EENS_8epilogue10collective18CollectiveEpilogueINS2B_23Sm100TmaWarpSpecializedILi4ELi2ELi16ELb1ELb0EEEJNS5_IJSX_SG_SG_EEENS5_IJNSJ_ISX_SC_EENSJ_ISS_SC_EEEEEfNS5_IJSC_llEEEfS2K_NS2B_6fusion15FusionCallbacksIS2F_NS2L_17LinearCombinationIffffLNS_15FloatRoundStyleE2EEES2G_S2J_JEEENS4_5SM1004TMEM4LOAD26SM100_TMEM_LOAD_32dp32b16xENS4_13SM90_TMA_LOADENS1Q_INS1R_ILi2ELi5ELi2EEENS24_ILi32EEENSJ_INS5_IJS13_ST_EEENS5_IJSC_S13_EEEEEEENS4_39AutoVectorizingCopyWithAssumedAlignmentILi128EEENS4_14SM90_TMA_STOREES31_S33_S33_EEEvvEEEEvNT_6ParamsE,"",@"SHT_CUDA_INFO"
	.sectionflags	@""
	.align	4


	//----- nvinfo : EIATTR_CUDA_API_VERSION
	.align		4
        /*0000*/ 	.byte	0x04, 0x37
        /*0002*/ 	.short	(.L_31 - .L_30)
.L_30:
        /*0004*/ 	.word	0x00000082


	//----- nvinfo : EIATTR_KPARAM_INFO
	.align		4
.L_31:
        /*0008*/ 	.byte	0x04, 0x17
        /*000a*/ 	.short	(.L_33 - .L_32)
.L_32:
        /*000c*/ 	.word	0x00000000
        /*0010*/ 	.short	0x0000
        /*0012*/ 	.short	0x0000
        /*0014*/ 	.byte	0x00, 0xf0, 0x01, 0x28


	//----- nvinfo : EIATTR_AT_ENTRY_FRAGMENTS
	.align		4
.L_33:
        /*0018*/ 	.byte	0x04, 0x4f
        /*001a*/ 	.short	(.L_35 - .L_34)


	//   ....[0]....
.L_34:
        /*001c*/ 	.word	0x00000007


	//----- nvinfo : EIATTR_RESERVED_SMEM_USED
	.align		4
.L_35:
        /*0020*/ 	.byte	0x01, 0x41
	.zero		2


	//----- nvinfo : EIATTR_SPARSE_MMA_MASK
	.align		4
        /*0024*/ 	.byte	0x03, 0x50
        /*0026*/ 	.short	0x0040


	//----- nvinfo : EIATTR_TCGEN05_2CTA_USED
	.align		4
        /*0028*/ 	.byte	0x01, 0x52
	.zero		2


	//----- nvinfo : EIATTR_MAXREG_COUNT
	.align		4
        /*002c*/ 	.byte	0x03, 0x1b
        /*002e*/ 	.short	0x00ff


	//----- nvinfo : EIATTR_NUM_BARRIERS
	.align		4
        /*0030*/ 	.byte	0x02, 0x4c
        /*0032*/ 	.byte	0x07
	.zero		1


	//----- nvinfo : EIATTR_EXTERNS
	.align		4
        /*0034*/ 	.byte	0x04, 0x0f
        /*0036*/ 	.short	(.L_37 - .L_36)


	//   ....[0]....
	.align		4
.L_36:
        /*0038*/ 	.word	index@(__assertfail)


	//----- nvinfo : EIATTR_MERCURY_ISA_VERSION
	.align		4
.L_37:
        /*003c*/ 	.byte	0x03, 0x5f
        /*003e*/ 	.short	0x0101


	//----- nvinfo : EIATTR_INT_WARP_WIDE_INSTR_OFFSETS
	.align		4
        /*0040*/ 	.byte	0x04, 0x31
        /*0042*/ 	.short	(.L_39 - .L_38)


	//   ....[0]....
.L_38:
        /*0044*/ 	.word	0x00000e10


	//   ....[1]....
        /*0048*/ 	.word	0x00000eb0


	//   ....[2]....
        /*004c*/ 	.word	0x00001e80


	//   ....[3]....
        /*0050*/ 	.word	0x00004200


	//   ....[4]....
        /*0054*/ 	.word	0x00004220


	//   ....[5]....
        /*0058*/ 	.word	0x00004250


	//   ....[6]....
        /*005c*/ 	.word	0x00004bb0


	//   ....[7]....
        /*0060*/ 	.word	0x00004bd0


	//   ....[8]....
        /*0064*/ 	.word	0x00004c70


	//   ....[9]....
        /*0068*/ 	.word	0x00004d10


	//   ....[10]....
        /*006c*/ 	.word	0x00004dd0


	//   ....[11]....
        /*0070*/ 	.word	0x00004e50


	//   ....[12]....
        /*0074*/ 	.word	0x00004e70


	//   ....[13]....
        /*0078*/ 	.word	0x00004f40


	//   ....[14]....
        /*007c*/ 	.word	0x00004fd0


	//   ....[15]....
        /*0080*/ 	.word	0x00005090


	//   ....[16]....
        /*0084*/ 	.word	0x00005120


	//   ....[17]....
        /*0088*/ 	.word	0x00005140


	//   ....[18]....
        /*008c*/ 	.word	0x00005270


	//   ....[19]....
        /*0090*/ 	.word	0x000052d0


	//   ....[20]....
        /*0094*/ 	.word	0x00005380


	//   ....[21]....
        /*0098*/ 	.word	0x000054d0


	//   ....[22]....
        /*009c*/ 	.word	0x00005530


	//   ....[23]....
        /*00a0*/ 	.word	0x00005550


	//   ....[24]....
        /*00a4*/ 	.word	0x00005570


	//   ....[25]....
        /*00a8*/ 	.word	0x00005760


	//----- nvinfo : EIATTR_COOP_GROUP_MASK_REGIDS
	.align		4
.L_39:
        /*00ac*/ 	.byte	0x04, 0x29
        /*00ae*/ 	.short	(.L_41 - .L_40)


	//   ....[0]....
.L_40:
        /*00b0*/ 	.word	0xffffffff


	//   ....[1]....
        /*00b4*/ 	.word	0xffffffff


	//   ....[2]....
        /*00b8*/ 	.word	0xffffffff


	//   ....[3]....
        /*00bc*/ 	.word	0xffffffff


	//   ....[4]....
        /*00c0*/ 	.word	0xffffffff


	//   ....[5]....
        /*00c4*/ 	.word	0xffffffff


	//   ....[6]....
        /*00c8*/ 	.word	0xffffffff


	//   ....[7]....
        /*00cc*/ 	.word	0xffffffff


	//   ....[8]....
        /*00d0*/ 	.word	0xffffffff


	//   ....[9]....
        /*00d4*/ 	.word	0xffffffff


	//   ....[10]....
        /*00d8*/ 	.word	0xffffffff


	//   ....[11]....
        /*00dc*/ 	.word	0xffffffff


	//   ....[12]....
        /*00e0*/ 	.word	0xffffffff


	//   ....[13]....
        /*00e4*/ 	.word	0xffffffff


	//----- nvinfo : EIATTR_COOP_GROUP_INSTR_OFFSETS
	.align		4
.L_41:
        /*00e8*/ 	.byte	0x04, 0x28
        /*00ea*/ 	.short	(.L_43 - .L_42)


	//   ....[0]....
.L_42:
        /*00ec*/ 	.word	0x000000c0


	//   ....[1]....
        /*00f0*/ 	.word	0x00000530


	//   ....[2]....
        /*00f4*/ 	.word	0x000007c0


	//   ....[3]....
        /*00f8*/ 	.word	0x00000950


	//   ....[4]....
        /*00fc*/ 	.word	0x00000a40


	//   ....[5]....
        /*0100*/ 	.word	0x00000ba0


	//   ....[6]....
        /*0104*/ 	.word	0x00000cf0


	//   ....[7]....
        /*0108*/ 	.word	0x00000f30


	//   ....[8]....
        /*010c*/ 	.word	0x00001d70


	//   ....[9]....
        /*0110*/ 	.word	0x00003040


	//   ....[10]....
        /*0114*/ 	.word	0x00003510


	//   ....[11]....
        /*0118*/ 	.word	0x00003540


	//   ....[12]....
        /*011c*/ 	.word	0x00004110


	//   ....[13]....
        /*0120*/ 	.word	0x00004310


	//----- nvinfo : EIATTR_VRC_CTA_INIT_COUNT
	.align		4
.L_43:
        /*0124*/ 	.byte	0x02, 0x4a
        /*0126*/ 	.byte	0x80
	.zero		1


	//----- nvinfo : EIATTR_SYSCALL_OFFSETS
	.align		4
        /*0128*/ 	.byte	0x04, 0x46
        /*012a*/ 	.short	(.L_45 - .L_44)


	//   ....[0]....
.L_44:
        /*012c*/ 	.word	0x000061c0


	//   ....[1]....
        /*0130*/ 	.word	0x000062b0


	//   ....[2]....
        /*0134*/ 	.word	0x00006b00


	//   ....[3]....
        /*0138*/ 	.word	0x000074f0


	//   ....[4]....
        /*013c*/ 	.word	0x00007ec0


	//   ....[5]....
        /*0140*/ 	.word	0x00008880


	//----- nvinfo : EIATTR_MBARRIER_INSTR_OFFSETS
	.align		4
.L_45:
        /*0144*/ 	.byte	0x04, 0x39
        /*0146*/ 	.short	(.L_47 - .L_46)


	//   ....[0]....
.L_46:
        /*0148*/ 	.word	0x00000600
        /*014c*/ 	.word	0x000000ff
        /*0150*/ 	.word	0x00000000
        /*0154*/ 	.short	0x0100
        /*0156*/ 	.byte	0x07
	.zero		1


	//   ....[1]....
        /*0158*/ 	.word	0x00000610
        /*015c*/ 	.word	0x000000ff
        /*0160*/ 	.word	0x00000068
        /*0164*/ 	.short	0x0100
        /*0166*/ 	.byte	0x07
	.zero		1


	//   ....[2]....
        /*0168*/ 	.word	0x00000620
        /*016c*/ 	.word	0x000000ff
        /*0170*/ 	.word	0x00000008
        /*0174*/ 	.short	0x0100
        /*0176*/ 	.byte	0x07
	.zero		1


	//   ....[3]....
        /*0178*/ 	.word	0x00000630
        /*017c*/ 	.word	0x000000ff
        /*0180*/ 	.word	0x00000070
        /*0184*/ 	.short	0x0100
        /*0186*/ 	.byte	0x07
	.zero		1


	//   ....[4]....
        /*0188*/ 	.word	0x00000640
        /*018c*/ 	.word	0x000000ff
        /*0190*/ 	.word	0x00000010
        /*0194*/ 	.short	0x0100
        /*0196*/ 	.byte	0x07
	.zero		1


	//   ....[5]....
        /*0198*/ 	.word	0x00000650
        /*019c*/ 	.word	0x000000ff
        /*01a0*/ 	.word	0x00000078
        /*01a4*/ 	.short	0x0100
        /*01a6*/ 	.byte	0x07
	.zero		1


	//   ....[6]....
        /*01a8*/ 	.word	0x00000660
        /*01ac*/ 	.word	0x000000ff
        /*01b0*/ 	.word	0x00000018
        /*01b4*/ 	.short	0x0100
        /*01b6*/ 	.byte	0x07
	.zero		1


	//   ....[7]....
        /*01b8*/ 	.word	0x00000670
        /*01bc*/ 	.word	0x000000ff
        /*01c0*/ 	.word	0x00000080
        /*01c4*/ 	.short	0x0100
        /*01c6*/ 	.byte	0x07
	.zero		1


	//   ....[8]....
        /*01c8*/ 	.word	0x00000680
        /*01cc*/ 	.word	0x000000ff
        /*01d0*/ 	.word	0x00000020
        /*01d4*/ 	.short	0x0100
        /*01d6*/ 	.byte	0x07
	.zero		1


	//   ....[9]....
        /*01d8*/ 	.word	0x00000690
        /*01dc*/ 	.word	0x000000ff
        /*01e0*/ 	.word	0x00000088
        /*01e4*/ 	.short	0x0100
        /*01e6*/ 	.byte	0x07
	.zero		1


	//   ....[10]....
        /*01e8*/ 	.word	0x000006a0
        /*01ec*/ 	.word	0x000000ff
        /*01f0*/ 	.word	0x00000028
        /*01f4*/ 	.short	0x0100
        /*01f6*/ 	.byte	0x07
	.zero		1


	//   ....[11]....
        /*01f8*/ 	.word	0x000006b0
        /*01fc*/ 	.word	0x000000ff
        /*0200*/ 	.word	0x00000090
        /*0204*/ 	.short	0x0100
        /*0206*/ 	.byte	0x07
	.zero		1


	//   ....[12]....
        /*0208*/ 	.word	0x000006c0
        /*020c*/ 	.word	0x000000ff
        /*0210*/ 	.word	0x00000030
        /*0214*/ 	.short	0x0100
        /*0216*/ 	.byte	0x07
	.zero		1


	//   ....[13]....
        /*0218*/ 	.word	0x000006d0
        /*021c*/ 	.word	0x000000ff
        /*0220*/ 	.word	0x00000098
        /*0224*/ 	.short	0x0100
        /*0226*/ 	.byte	0x07
	.zero		1


	//   ....[14]....
        /*0228*/ 	.word	0x000006e0
        /*022c*/ 	.word	0x000000ff
        /*0230*/ 	.word	0x00000038
        /*0234*/ 	.short	0x0100
        /*0236*/ 	.byte	0x07
	.zero		1


	//   ....[15]....
        /*0238*/ 	.word	0x000006f0
        /*023c*/ 	.word	0x000000ff
        /*0240*/ 	.word	0x000000a0
        /*0244*/ 	.short	0x0100
        /*0246*/ 	.byte	0x07
	.zero		1


	//   ....[16]....
        /*0248*/ 	.word	0x00000700
        /*024c*/ 	.word	0x000000ff
        /*0250*/ 	.word	0x00000040
        /*0254*/ 	.short	0x0100
        /*0256*/ 	.byte	0x07
	.zero		1


	//   ....[17]....
        /*0258*/ 	.word	0x00000710
        /*025c*/ 	.word	0x000000ff
        /*0260*/ 	.word	0x000000a8
        /*0264*/ 	.short	0x0100
        /*0266*/ 	.byte	0x07
	.zero		1


	//   ....[18]....
        /*0268*/ 	.word	0x00000720
        /*026c*/ 	.word	0x000000ff
        /*0270*/ 	.word	0x00000048
        /*0274*/ 	.short	0x0100
        /*0276*/ 	.byte	0x07
	.zero		1


	//   ....[19]....
        /*0278*/ 	.word	0x00000730
        /*027c*/ 	.word	0x000000ff
        /*0280*/ 	.word	0x000000b0
        /*0284*/ 	.short	0x0100
        /*0286*/ 	.byte	0x07
	.zero		1


	//   ....[20]....
        /*0288*/ 	.word	0x00000740
        /*028c*/ 	.word	0x000000ff
        /*0290*/ 	.word	0x00000050
        /*0294*/ 	.short	0x0100
        /*0296*/ 	.byte	0x07
	.zero		1


	//   ....[21]....
        /*0298*/ 	.word	0x00000750
        /*029c*/ 	.word	0x000000ff
        /*02a0*/ 	.word	0x000000b8
        /*02a4*/ 	.short	0x0100
        /*02a6*/ 	.byte	0x07
	.zero		1


	//   ....[22]....
        /*02a8*/ 	.word	0x00000760
        /*02ac*/ 	.word	0x000000ff
        /*02b0*/ 	.word	0x00000058
        /*02b4*/ 	.short	0x0100
        /*02b6*/ 	.byte	0x07
	.zero		1


	//   ....[23]....
        /*02b8*/ 	.word	0x00000770
        /*02bc*/ 	.word	0x000000ff
        /*02c0*/ 	.word	0x000000c0
        /*02c4*/ 	.short	0x0100
        /*02c6*/ 	.byte	0x07
	.zero		1


	//   ....[24]....
        /*02c8*/ 	.word	0x00000780
        /*02cc*/ 	.word	0x000000ff
        /*02d0*/ 	.word	0x00000060
        /*02d4*/ 	.short	0x0100
        /*02d6*/ 	.byte	0x07
	.zero		1


	//   ....[25]....
        /*02d8*/ 	.word	0x00000790
        /*02dc*/ 	.word	0x000000ff
        /*02e0*/ 	.word	0x000000c8
        /*02e4*/ 	.short	0x0100
        /*02e6*/ 	.byte	0x07
	.zero		1


	//   ....[26]....
        /*02e8*/ 	.word	0x000008c0
        /*02ec*/ 	.word	0x000000ff
        /*02f0*/ 	.word	0x000000d0
        /*02f4*/ 	.short	0x0100
        /*02f6*/ 	.byte	0x08
	.zero		1


	//   ....[27]....
        /*02f8*/ 	.word	0x000008d0
        /*02fc*/ 	.word	0x000000ff
        /*0300*/ 	.word	0x000000f0
        /*0304*/ 	.short	0x0100
        /*0306*/ 	.byte	0x08
	.zero		1


	//   ....[28]....
        /*0308*/ 	.word	0x000008e0
        /*030c*/ 	.word	0x000000ff
        /*0310*/ 	.word	0x000000d8
        /*0314*/ 	.short	0x0100
        /*0316*/ 	.byte	0x08
	.zero		1


	//   ....[29]....
        /*0318*/ 	.word	0x000008f0
        /*031c*/ 	.word	0x000000ff
        /*0320*/ 	.word	0x000000f8
        /*0324*/ 	.short	0x0100
        /*0326*/ 	.byte	0x08
	.zero		1


	//   ....[30]....
        /*0328*/ 	.word	0x00000900
        /*032c*/ 	.word	0x000000ff
        /*0330*/ 	.word	0x000000e0
        /*0334*/ 	.short	0x0100
        /*0336*/ 	.byte	0x08
	.zero		1


	//   ....[31]....
        /*0338*/ 	.word	0x00000910
        /*033c*/ 	.word	0x000000ff
        /*0340*/ 	.word	0x00000100
        /*0344*/ 	.short	0x0100
        /*0346*/ 	.byte	0x08
	.zero		1


	//   ....[32]....
        /*0348*/ 	.word	0x00000920
        /*034c*/ 	.word	0x000000ff
        /*0350*/ 	.word	0x000000e8
        /*0354*/ 	.short	0x0100
        /*0356*/ 	.byte	0x08
	.zero		1


	//   ....[33]....
        /*0358*/ 	.word	0x00000930
        /*035c*/ 	.word	0x000000ff
        /*0360*/ 	.word	0x00000108
        /*0364*/ 	.short	0x0100
        /*0366*/ 	.byte	0x08
	.zero		1


	//   ....[34]....
        /*0368*/ 	.word	0x00000a10
        /*036c*/ 	.word	0x000000ff
        /*0370*/ 	.word	0x00000110
        /*0374*/ 	.short	0x0100
        /*0376*/ 	.byte	0x07
	.zero		1


	//   ....[35]....
        /*0378*/ 	.word	0x00000a20
        /*037c*/ 	.word	0x000000ff
        /*0380*/ 	.word	0x00000118
        /*0384*/ 	.short	0x0100
        /*0386*/ 	.byte	0x07
	.zero		1


	//   ....[36]....
        /*0388*/ 	.word	0x00000b50
        /*038c*/ 	.word	0x000000ff
        /*0390*/ 	.word	0x00000120
        /*0394*/ 	.short	0x0100
        /*0396*/ 	.byte	0x07
	.zero		1


	//   ....[37]....
        /*0398*/ 	.word	0x00000b60
        /*039c*/ 	.word	0x000000ff
        /*03a0*/ 	.word	0x00000130
        /*03a4*/ 	.short	0x0100
        /*03a6*/ 	.byte	0x07
	.zero		1


	//   ....[38]....
        /*03a8*/ 	.word	0x00000b70
        /*03ac*/ 	.word	0x000000ff
        /*03b0*/ 	.word	0x00000128
        /*03b4*/ 	.short	0x0100
        /*03b6*/ 	.byte	0x07
	.zero		1


	//   ....[39]....
        /*03b8*/ 	.word	0x00000b80
        /*03bc*/ 	.word	0x000000ff
        /*03c0*/ 	.word	0x00000138
        /*03c4*/ 	.short	0x0100
        /*03c6*/ 	.byte	0x07
	.zero		1


	//   ....[40]....
        /*03c8*/ 	.word	0x00000ca0
        /*03cc*/ 	.word	0x000000ff
        /*03d0*/ 	.word	0x00000140
        /*03d4*/ 	.short	0x0100
        /*03d6*/ 	.byte	0x08
	.zero		1


	//   ....[41]....
        /*03d8*/ 	.word	0x00000cb0
        /*03dc*/ 	.word	0x000000ff
        /*03e0*/ 	.word	0x00000150
        /*03e4*/ 	.short	0x0100
        /*03e6*/ 	.byte	0x08
	.zero		1


	//   ....[42]....
        /*03e8*/ 	.word	0x00000cc0
        /*03ec*/ 	.word	0x000000ff
        /*03f0*/ 	.word	0x00000148
        /*03f4*/ 	.short	0x0100
        /*03f6*/ 	.byte	0x08
	.zero		1


	//   ....[43]....
        /*03f8*/ 	.word	0x00000cd0
        /*03fc*/ 	.word	0x000000ff
        /*0400*/ 	.word	0x00000158
        /*0404*/ 	.short	0x0100
        /*0406*/ 	.byte	0x08
	.zero		1


	//   ....[44]....
        /*0408*/ 	.word	0x00000dc0
        /*040c*/ 	.word	0x000000ff
        /*0410*/ 	.word	0x00000160
        /*0414*/ 	.short	0x0100
        /*0416*/ 	.byte	0x07
	.zero		1


	//   ....[45]....
        /*0418*/ 	.word	0x00000dd0
        /*041c*/ 	.word	0x000000ff
        /*0420*/ 	.word	0x00000170
        /*0424*/ 	.short	0x0100
        /*0426*/ 	.byte	0x07
	.zero		1


	//   ....[46]....
        /*0428*/ 	.word	0x00000de0
        /*042c*/ 	.word	0x000000ff
        /*0430*/ 	.word	0x00000168
        /*0434*/ 	.short	0x0100
        /*0436*/ 	.byte	0x07
	.zero		1


	//   ....[47]....
        /*0438*/ 	.word	0x00000df0
        /*043c*/ 	.word	0x000000ff
        /*0440*/ 	.word	0x00000178
        /*0444*/ 	.short	0x0100
        /*0446*/ 	.byte	0x07
	.zero		1


	//   ....[48]....
        /*0448*/ 	.word	0x00000ee0
        /*044c*/ 	.word	0x000000ff
        /*0450*/ 	.word	0x00000180
        /*0454*/ 	.short	0x0100
        /*0456*/ 	.byte	0x06
	.zero		1


	//   ....[49]....
        /*0458*/ 	.word	0x00001870
        /*045c*/ 	.word	0x00000005
        /*0460*/ 	.word	0x00000170
        /*0464*/ 	.short	0x010a
        /*0466*/ 	.byte	0xff
	.zero		1


	//   ....[50]....
        /*0468*/ 	.word	0x000018a0
        /*046c*/ 	.word	0x00000005
        /*0470*/ 	.word	0x00000160
        /*0474*/ 	.short	0x0101
        /*0476*/ 	.byte	0xff
	.zero		1


	//   ....[51]....
        /*0478*/ 	.word	0x00001920
        /*047c*/ 	.word	0x000000ff
        /*0480*/ 	.word	0x00000068
        /*0484*/ 	.short	0x010a
        /*0486*/ 	.byte	0x08
	.zero		1


	//   ....[52]....
        /*0488*/ 	.word	0x00001aa0
        /*048c*/ 	.word	0x000000ff
        /*0490*/ 	.word	0x00000068
        /*0494*/ 	.short	0x010a
        /*0496*/ 	.byte	0x09
	.zero		1


	//   ....[53]....
        /*0498*/ 	.word	0x00001c20
        /*049c*/ 	.word	0x000000ff
        /*04a0*/ 	.word	0x00000068
        /*04a4*/ 	.short	0x010a
        /*04a6*/ 	.byte	0x10
	.zero		1


	//   ....[54]....
        /*04a8*/ 	.word	0x00001d50
        /*04ac*/ 	.word	0x000000ff
        /*04b0*/ 	.word	0x00000118
        /*04b4*/ 	.short	0x0101
        /*04b6*/ 	.byte	0x06
	.zero		1


	//   ....[55]....
        /*04b8*/ 	.word	0x00001d80
        /*04bc*/ 	.word	0x00000008
        /*04c0*/ 	.word	0x00000120
        /*04c4*/ 	.short	0x010a
        /*04c6*/ 	.byte	0xff
	.zero		1


	//   ....[56]....
        /*04c8*/ 	.word	0x00001e50
        /*04cc*/ 	.word	0x00000008
        /*04d0*/ 	.word	0x00000000
        /*04d4*/ 	.short	0x0101
        /*04d6*/ 	.byte	0xff
	.zero		1


	//   ....[57]....
        /*04d8*/ 	.word	0x000023b0
        /*04dc*/ 	.word	0x000000ff
        /*04e0*/ 	.word	0x00000000
        /*04e4*/ 	.short	0x010a
        /*04e6*/ 	.byte	0x04
	.zero		1


	//   ....[58]....
        /*04e8*/ 	.word	0x00002440
        /*04ec*/ 	.word	0x000000ff
        /*04f0*/ 	.word	0x00000000
        /*04f4*/ 	.short	0x010a
        /*04f6*/ 	.byte	0x04
	.zero		1


	//   ....[59]....
        /*04f8*/ 	.word	0x000024d0
        /*04fc*/ 	.word	0x000000ff
        /*0500*/ 	.word	0x00000000
        /*0504*/ 	.short	0x010a
        /*0506*/ 	.byte	0x04
	.zero		1


	//   ....[60]....
        /*0508*/ 	.word	0x00002560
        /*050c*/ 	.word	0x000000ff
        /*0510*/ 	.word	0x00000000
        /*0514*/ 	.short	0x010a
        /*0516*/ 	.byte	0x04
	.zero		1


	//   ....[61]....
        /*0518*/ 	.word	0x000025f0
        /*051c*/ 	.word	0x000000ff
        /*0520*/ 	.word	0x00000000
        /*0524*/ 	.short	0x010a
        /*0526*/ 	.byte	0x04
	.zero		1


	//   ....[62]....
        /*0528*/ 	.word	0x00002680
        /*052c*/ 	.word	0x000000ff
        /*0530*/ 	.word	0x00000000
        /*0534*/ 	.short	0x010a
        /*0536*/ 	.byte	0x04
	.zero		1


	//   ....[63]....
        /*0538*/ 	.word	0x00002710
        /*053c*/ 	.word	0x000000ff
        /*0540*/ 	.word	0x00000000
        /*0544*/ 	.short	0x010a
        /*0546*/ 	.byte	0x04
	.zero		1


	//   ....[64]....
        /*0548*/ 	.word	0x000027a0
        /*054c*/ 	.word	0x000000ff
        /*0550*/ 	.word	0x00000000
        /*0554*/ 	.short	0x010a
        /*0556*/ 	.byte	0x04
	.zero		1


	//   ....[65]....
        /*0558*/ 	.word	0x00002830
        /*055c*/ 	.word	0x000000ff
        /*0560*/ 	.word	0x00000000
        /*0564*/ 	.short	0x010a
        /*0566*/ 	.byte	0x04
	.zero		1


	//   ....[66]....
        /*0568*/ 	.word	0x000028c0
        /*056c*/ 	.word	0x000000ff
        /*0570*/ 	.word	0x00000000
        /*0574*/ 	.short	0x010a
        /*0576*/ 	.byte	0x04
	.zero		1


	//   ....[67]....
        /*0578*/ 	.word	0x00002950
        /*057c*/ 	.word	0x000000ff
        /*0580*/ 	.word	0x00000000
        /*0584*/ 	.short	0x010a
        /*0586*/ 	.byte	0x04
	.zero		1


	//   ....[68]....
        /*0588*/ 	.word	0x000029e0
        /*058c*/ 	.word	0x000000ff
        /*0590*/ 	.word	0x00000000
        /*0594*/ 	.short	0x010a
        /*0596*/ 	.byte	0x04
	.zero		1


	//   ....[69]....
        /*0598*/ 	.word	0x00002a80
        /*059c*/ 	.word	0x00000000
        /*05a0*/ 	.word	0x00000000
        /*05a4*/ 	.short	0x010a
        /*05a6*/ 	.byte	0xff
	.zero		1


	//   ....[70]....
        /*05a8*/ 	.word	0x00002ba0
        /*05ac*/ 	.word	0x00000000
        /*05b0*/ 	.word	0x00000160
        /*05b4*/ 	.short	0x010a
        /*05b6*/ 	.byte	0xff
	.zero		1


	//   ....[71]....
        /*05b8*/ 	.word	0x00002c10
        /*05bc*/ 	.word	0x00000004
        /*05c0*/ 	.word	0x00000000
        /*05c4*/ 	.short	0x0101
        /*05c6*/ 	.byte	0xff
	.zero		1


	//   ....[72]....
        /*05c8*/ 	.word	0x00002c30
        /*05cc*/ 	.word	0x000000ff
        /*05d0*/ 	.word	0x00000130
        /*05d4*/ 	.short	0x010a
        /*05d6*/ 	.byte	0x05
	.zero		1


	//   ....[73]....
        /*05d8*/ 	.word	0x00002d50
        /*05dc*/ 	.word	0x00000000
        /*05e0*/ 	.word	0x00000120
        /*05e4*/ 	.short	0x010a
        /*05e6*/ 	.byte	0xff
	.zero		1


	//   ....[74]....
        /*05e8*/ 	.word	0x00002e50
        /*05ec*/ 	.word	0x00000000
        /*05f0*/ 	.word	0x00000000
        /*05f4*/ 	.short	0x0101
        /*05f6*/ 	.byte	0xff
	.zero		1


	//   ....[75]....
        /*05f8*/ 	.word	0x00002ee0
        /*05fc*/ 	.word	0x000000ff
        /*0600*/ 	.word	0x00000130
        /*0604*/ 	.short	0x0106
        /*0606*/ 	.byte	0x05
	.zero		1


	//   ....[76]....
        /*0608*/ 	.word	0x00002f00
        /*060c*/ 	.word	0x000000ff
        /*0610*/ 	.word	0x00000130
        /*0614*/ 	.short	0x010a
        /*0616*/ 	.byte	0x05
	.zero		1


	//   ....[77]....
        /*0618*/ 	.word	0x00002f90
        /*061c*/ 	.word	0x000000ff
        /*0620*/ 	.word	0x00000130
        /*0624*/ 	.short	0x0106
        /*0626*/ 	.byte	0x04
	.zero		1


	//   ....[78]....
        /*0628*/ 	.word	0x00002fd0
        /*062c*/ 	.word	0x00000000
        /*0630*/ 	.word	0x00000130
        /*0634*/ 	.short	0x010a
        /*0636*/ 	.byte	0xff
	.zero		1


	//   ....[79]....
        /*0638*/ 	.word	0x00003210
        /*063c*/ 	.word	0x000000ff
        /*0640*/ 	.word	0x00000008
        /*0644*/ 	.short	0x010a
        /*0646*/ 	.byte	0x06
	.zero		1


	//   ....[80]....
        /*0648*/ 	.word	0x00003230
        /*064c*/ 	.word	0x000000ff
        /*0650*/ 	.word	0x00000008
        /*0654*/ 	.short	0x010a
        /*0656*/ 	.byte	0x06
	.zero		1


	//   ....[81]....
        /*0658*/ 	.word	0x000033c0
        /*065c*/ 	.word	0x000000ff
        /*0660*/ 	.word	0x00000008
        /*0664*/ 	.short	0x010a
        /*0666*/ 	.byte	0x06
	.zero		1


	//   ....[82]....
        /*0668*/ 	.word	0x000033e0
        /*066c*/ 	.word	0x000000ff
        /*0670*/ 	.word	0x00000008
        /*0674*/ 	.short	0x010a
        /*0676*/ 	.byte	0x06
	.zero		1


	//   ....[83]....
        /*0678*/ 	.word	0x000034a0
        /*067c*/ 	.word	0x000000ff
        /*0680*/ 	.word	0x00000000
        /*0684*/ 	.short	0x0101
        /*0686*/ 	.byte	0x07
	.zero		1


	//   ....[84]....
        /*0688*/ 	.word	0x000037b0
        /*068c*/ 	.word	0x00000000
        /*0690*/ 	.word	0x00000120
        /*0694*/ 	.short	0x010a
        /*0696*/ 	.byte	0xff
	.zero		1


	//   ....[85]....
        /*0698*/ 	.word	0x00003870
        /*069c*/ 	.word	0x00000000
        /*06a0*/ 	.word	0x00000000
        /*06a4*/ 	.short	0x0101
        /*06a6*/ 	.byte	0xff
	.zero		1


	//   ....[86]....
        /*06a8*/ 	.word	0x00003930
        /*06ac*/ 	.word	0x000000ff
        /*06b0*/ 	.word	0x00000000
        /*06b4*/ 	.short	0x010a
        /*06b6*/ 	.byte	0x07
	.zero		1


	//   ....[87]....
        /*06b8*/ 	.word	0x00003940
        /*06bc*/ 	.word	0x000000ff
        /*06c0*/ 	.word	0x00000150
        /*06c4*/ 	.short	0x010a
        /*06c6*/ 	.byte	0x09
	.zero		1


	//   ....[88]....
        /*06c8*/ 	.word	0x00003a30
        /*06cc*/ 	.word	0x000000ff
        /*06d0*/ 	.word	0x00000000
        /*06d4*/ 	.short	0x010a
        /*06d6*/ 	.byte	0x08
	.zero		1


	//   ....[89]....
        /*06d8*/ 	.word	0x00003af0
        /*06dc*/ 	.word	0x000000ff
        /*06e0*/ 	.word	0x00000000
        /*06e4*/ 	.short	0x010a
        /*06e6*/ 	.byte	0x07
	.zero		1


	//   ....[90]....
        /*06e8*/ 	.word	0x00003f10
        /*06ec*/ 	.word	0x000000ff
        /*06f0*/ 	.word	0x00000000
        /*06f4*/ 	.short	0x010a
        /*06f6*/ 	.byte	0x04
	.zero		1


	//   ....[91]....
        /*06f8*/ 	.word	0x00003fb0
        /*06fc*/ 	.word	0x00000000
        /*0700*/ 	.word	0x00000000
        /*0704*/ 	.short	0x010a
        /*0706*/ 	.byte	0xff
	.zero		1


	//   ....[92]....
        /*0708*/ 	.word	0x00003ff0
        /*070c*/ 	.word	0x00000000
        /*0710*/ 	.word	0x00000000
        /*0714*/ 	.short	0x010a
        /*0716*/ 	.byte	0xff
	.zero		1


	//   ....[93]....
        /*0718*/ 	.word	0x00004060
        /*071c*/ 	.word	0x000000ff
        /*0720*/ 	.word	0x00000000
        /*0724*/ 	.short	0x0101
        /*0726*/ 	.byte	0x04
	.zero		1


	//   ....[94]....
        /*0728*/ 	.word	0x000040a0
        /*072c*/ 	.word	0x000000ff
        /*0730*/ 	.word	0x00000180
        /*0734*/ 	.short	0x010a
        /*0736*/ 	.byte	0x06
	.zero		1


	//   ....[95]....
        /*0738*/ 	.word	0x00004100
        /*073c*/ 	.word	0x000000ff
        /*0740*/ 	.word	0x00000000
        /*0744*/ 	.short	0x0101
        /*0746*/ 	.byte	0x04
	.zero		1


	//   ....[96]....
        /*0748*/ 	.word	0x00004560
        /*074c*/ 	.word	0x00000000
        /*0750*/ 	.word	0x00000120
        /*0754*/ 	.short	0x010a
        /*0756*/ 	.byte	0xff
	.zero		1


	//   ....[97]....
        /*0758*/ 	.word	0x00004620
        /*075c*/ 	.word	0x00000000
        /*0760*/ 	.word	0x00000000
        /*0764*/ 	.short	0x0101
        /*0766*/ 	.byte	0xff
	.zero		1


	//   ....[98]....
        /*0768*/ 	.word	0x00004940
        /*076c*/ 	.word	0x000000ff
        /*0770*/ 	.word	0x00000118
        /*0774*/ 	.short	0x010a
        /*0776*/ 	.byte	0x06
	.zero		1


	//   ....[99]....
        /*0778*/ 	.word	0x00004b30
        /*077c*/ 	.word	0x000000ff
        /*0780*/ 	.word	0x000000f0
        /*0784*/ 	.short	0x010a
        /*0786*/ 	.byte	0x06
	.zero		1


	//   ....[100]....
        /*0788*/ 	.word	0x00004e00
        /*078c*/ 	.word	0x000000ff
        /*0790*/ 	.word	0x000000d0
        /*0794*/ 	.short	0x010b
        /*0796*/ 	.byte	0x06
	.zero		1


	//   ....[101]....
        /*0798*/ 	.word	0x00004e10
        /*079c*/ 	.word	0x000000ff
        /*07a0*/ 	.word	0x00000000
        /*07a4*/ 	.short	0x0101
        /*07a6*/ 	.byte	0x15
	.zero		1


	//   ....[102]....
        /*07a8*/ 	.word	0x00004e20
        /*07ac*/ 	.word	0x000000ff
        /*07b0*/ 	.word	0x000000f8
        /*07b4*/ 	.short	0x010a
        /*07b6*/ 	.byte	0x06
	.zero		1


	//   ....[103]....
        /*07b8*/ 	.word	0x000050c0
        /*07bc*/ 	.word	0x000000ff
        /*07c0*/ 	.word	0x000000d8
        /*07c4*/ 	.short	0x010b
        /*07c6*/ 	.byte	0x06
	.zero		1


	//   ....[104]....
        /*07c8*/ 	.word	0x000050d0
        /*07cc*/ 	.word	0x000000ff
        /*07d0*/ 	.word	0x00000000
        /*07d4*/ 	.short	0x0101
        /*07d6*/ 	.byte	0x15
	.zero		1


	//   ....[105]....
        /*07d8*/ 	.word	0x000050e0
        /*07dc*/ 	.word	0x000000ff
        /*07e0*/ 	.word	0x00000100
        /*07e4*/ 	.short	0x010a
        /*07e6*/ 	.byte	0x06
	.zero		1


	//   ....[106]....
        /*07e8*/ 	.word	0x00005430
        /*07ec*/ 	.word	0x000000ff
        /*07f0*/ 	.word	0x000000e0
        /*07f4*/ 	.short	0x010b
        /*07f6*/ 	.byte	0x06
	.zero		1


	//   ....[107]....
        /*07f8*/ 	.word	0x00005490
        /*07fc*/ 	.word	0x000000ff
        /*0800*/ 	.word	0x00000000
        /*0804*/ 	.short	0x0101
        /*0806*/ 	.byte	0x15
	.zero		1


	//   ....[108]....
        /*0808*/ 	.word	0x000054a0
        /*080c*/ 	.word	0x000000ff
        /*0810*/ 	.word	0x00000108
        /*0814*/ 	.short	0x010a
        /*0816*/ 	.byte	0x06
	.zero		1


	//   ....[109]....
        /*0818*/ 	.word	0x000057a0
        /*081c*/ 	.word	0x000000ff
        /*0820*/ 	.word	0x000000e8
        /*0824*/ 	.short	0x010b
        /*0826*/ 	.byte	0x06
	.zero		1


	//   ....[110]....
        /*0828*/ 	.word	0x000057c0
        /*082c*/ 	.word	0x000000ff
        /*0830*/ 	.word	0x00000000
        /*0834*/ 	.short	0x0101
        /*0836*/ 	.byte	0x07
	.zero		1


	//   ....[111]....
        /*0838*/ 	.word	0x00005800
        /*083c*/ 	.word	0x000000ff
        /*0840*/ 	.word	0x000000f0
        /*0844*/ 	.short	0x010a
        /*0846*/ 	.byte	0x06
	.zero		1


	//   ....[112]....
        /*0848*/ 	.word	0x00005820
        /*084c*/ 	.word	0x000000ff
        /*0850*/ 	.word	0x000000f8
        /*0854*/ 	.short	0x010a
        /*0856*/ 	.byte	0x06
	.zero		1


	//   ....[113]....
        /*0858*/ 	.word	0x00005840
        /*085c*/ 	.word	0x000000ff
        /*0860*/ 	.word	0x00000100
        /*0864*/ 	.short	0x010a
        /*0866*/ 	.byte	0x06
	.zero		1


	//   ....[114]....
        /*0868*/ 	.word	0x00005880
        /*086c*/ 	.word	0x00000000
        /*0870*/ 	.word	0x00000108
        /*0874*/ 	.short	0x010a
        /*0876*/ 	.byte	0xff
	.zero		1


	//   ....[115]....
        /*0878*/ 	.word	0x00005b80
        /*087c*/ 	.word	0x00000000
        /*0880*/ 	.word	0x00000120
        /*0884*/ 	.short	0x010a
        /*0886*/ 	.byte	0xff
	.zero		1


	//   ....[116]....
        /*0888*/ 	.word	0x00005c90
        /*088c*/ 	.word	0x00000000
        /*0890*/ 	.word	0x00000000
        /*0894*/ 	.short	0x0101
        /*0896*/ 	.byte	0xff
	.zero		1


	//   ....[117]....
        /*0898*/ 	.word	0x00006700
        /*089c*/ 	.word	0x000000ff
        /*08a0*/ 	.word	0x000000d0
        /*08a4*/ 	.short	0x010a
        /*08a6*/ 	.byte	0x30
	.zero		1


	//   ....[118]....
        /*08a8*/ 	.word	0x00006740
        /*08ac*/ 	.word	0x0000004f
        /*08b0*/ 	.word	0x00000140
        /*08b4*/ 	.short	0x010a
        /*08b6*/ 	.byte	0xff
	.zero		1


	//   ....[119]....
        /*08b8*/ 	.word	0x00006830
        /*08bc*/ 	.word	0x000000ff
        /*08c0*/ 	.word	0x000000d0
        /*08c4*/ 	.short	0x010a
        /*08c6*/ 	.byte	0x30
	.zero		1


	//   ....[120]....
        /*08c8*/ 	.word	0x000069e0
        /*08cc*/ 	.word	0x0000004f
        /*08d0*/ 	.word	0x00000140
        /*08d4*/ 	.short	0x010a
        /*08d6*/ 	.byte	0xff
	.zero		1


	//   ....[121]....
        /*08d8*/ 	.word	0x00007150
        /*08dc*/ 	.word	0x00000000
        /*08e0*/ 	.word	0x00000000
        /*08e4*/ 	.short	0x0101
        /*08e6*/ 	.byte	0xff
	.zero		1


	//   ....[122]....
        /*08e8*/ 	.word	0x00007160
        /*08ec*/ 	.word	0x00000003
        /*08f0*/ 	.word	0x000000d0
        /*08f4*/ 	.short	0x010a
        /*08f6*/ 	.byte	0xff
	.zero		1


	//   ....[123]....
        /*08f8*/ 	.word	0x00007220
        /*08fc*/ 	.word	0x00000003
        /*0900*/ 	.word	0x000000d0
        /*0904*/ 	.short	0x010a
        /*0906*/ 	.byte	0xff
	.zero		1


	//   ....[124]....
        /*0908*/ 	.word	0x00007b20
        /*090c*/ 	.word	0x00000000
        /*0910*/ 	.word	0x00000000
        /*0914*/ 	.short	0x0101
        /*0916*/ 	.byte	0xff
	.zero		1


	//   ....[125]....
        /*0918*/ 	.word	0x00007b40
        /*091c*/ 	.word	0x00000003
        /*0920*/ 	.word	0x000000d0
        /*0924*/ 	.short	0x010a
        /*0926*/ 	.byte	0xff
	.zero		1


	//   ....[126]....
        /*0928*/ 	.word	0x00007bf0
        /*092c*/ 	.word	0x00000003
        /*0930*/ 	.word	0x000000d0
        /*0934*/ 	.short	0x010a
        /*0936*/ 	.byte	0xff
	.zero		1


	//   ....[127]....
        /*0938*/ 	.word	0x000084f0
        /*093c*/ 	.word	0x00000000
        /*0940*/ 	.word	0x00000000
        /*0944*/ 	.short	0x0101
        /*0946*/ 	.byte	0xff
	.zero		1


	//   ....[128]....
        /*0948*/ 	.word	0x00008510
        /*094c*/ 	.word	0x00000014
        /*0950*/ 	.word	0x000000d0
        /*0954*/ 	.short	0x010a
        /*0956*/ 	.byte	0xff
	.zero		1


	//   ....[129]....
        /*0958*/ 	.word	0x000085c0
        /*095c*/ 	.word	0x00000014
        /*0960*/ 	.word	0x000000d0
        /*0964*/ 	.short	0x010a
        /*0966*/ 	.byte	0xff
	.zero		1


	//   ....[130]....
        /*0968*/ 	.word	0x00008910
        /*096c*/ 	.word	0x00000000
        /*0970*/ 	.word	0x00000000
        /*0974*/ 	.short	0x0101
        /*0976*/ 	.byte	0xff
	.zero		1


	//   ....[131]....
        /*0978*/ 	.word	0x00008f00
        /*097c*/ 	.word	0x00000003
        /*0980*/ 	.word	0x00000000
        /*0984*/ 	.short	0x0101
        /*0986*/ 	.byte	0xff
	.zero		1


	//   ....[132]....
        /*0988*/ 	.word	0x00009170
        /*098c*/ 	.word	0x000000ff
        /*0990*/ 	.word	0x00000000
        /*0994*/ 	.short	0x0101
        /*0996*/ 	.byte	0x04
	.zero		1


	//   ....[133]....
        /*0998*/ 	.word	0x00009190
        /*099c*/ 	.word	0x00000005
        /*09a0*/ 	.word	0x00000170
        /*09a4*/ 	.short	0x010a
        /*09a6*/ 	.byte	0xff
	.zero		1


	//   ....[134]....
        /*09a8*/ 	.word	0x000091f0
        /*09ac*/ 	.word	0x00000004
        /*09b0*/ 	.word	0x00000068
        /*09b4*/ 	.short	0x010a
        /*09b6*/ 	.byte	0xff
	.zero		1


	//   ....[135]....
        /*09b8*/ 	.word	0x00009240
        /*09bc*/ 	.word	0x00000008
        /*09c0*/ 	.word	0x00000120
        /*09c4*/ 	.short	0x010a
        /*09c6*/ 	.byte	0xff
	.zero		1


	//   ....[136]....
        /*09c8*/ 	.word	0x000092a0
        /*09cc*/ 	.word	0x00000000
        /*09d0*/ 	.word	0x00000000
        /*09d4*/ 	.short	0x010a
        /*09d6*/ 	.byte	0xff
	.zero		1


	//   ....[137]....
        /*09d8*/ 	.word	0x00009300
        /*09dc*/ 	.word	0x00000000
        /*09e0*/ 	.word	0x00000000
        /*09e4*/ 	.short	0x010a
        /*09e6*/ 	.byte	0xff
	.zero		1


	//   ....[138]....
        /*09e8*/ 	.word	0x00009360
        /*09ec*/ 	.word	0x00000000
        /*09f0*/ 	.word	0x00000000
        /*09f4*/ 	.short	0x010a
        /*09f6*/ 	.byte	0xff
	.zero		1


	//   ....[139]....
        /*09f8*/ 	.word	0x000093c0
        /*09fc*/ 	.word	0x00000000
        /*0a00*/ 	.word	0x00000000
        /*0a04*/ 	.short	0x010a
        /*0a06*/ 	.byte	0xff
	.zero		1


	//   ....[140]....
        /*0a08*/ 	.word	0x00009420
        /*0a0c*/ 	.word	0x00000000
        /*0a10*/ 	.word	0x00000000
        /*0a14*/ 	.short	0x010a
        /*0a16*/ 	.byte	0xff
	.zero		1


	//   ....[141]....
        /*0a18*/ 	.word	0x00009480
        /*0a1c*/ 	.word	0x00000000
        /*0a20*/ 	.word	0x00000000
        /*0a24*/ 	.short	0x010a
        /*0a26*/ 	.byte	0xff
	.zero		1


	//   ....[142]....
        /*0a28*/ 	.word	0x000094e0
        /*0a2c*/ 	.word	0x00000000
        /*0a30*/ 	.word	0x00000000
        /*0a34*/ 	.short	0x010a
        /*0a36*/ 	.byte	0xff
	.zero		1


	//   ....[143]....
        /*0a38*/ 	.word	0x00009540
        /*0a3c*/ 	.word	0x00000000
        /*0a40*/ 	.word	0x00000000
        /*0a44*/ 	.short	0x010a
        /*0a46*/ 	.byte	0xff
	.zero		1


	//   ....[144]....
        /*0a48*/ 	.word	0x000095a0
        /*0a4c*/ 	.word	0x00000000
        /*0a50*/ 	.word	0x00000000
        /*0a54*/ 	.short	0x010a
        /*0a56*/ 	.byte	0xff
	.zero		1


	//   ....[145]....
        /*0a58*/ 	.word	0x00009600
        /*0a5c*/ 	.word	0x00000000
        /*0a60*/ 	.word	0x00000000
        /*0a64*/ 	.short	0x010a
        /*0a66*/ 	.byte	0xff
	.zero		1


	//   ....[146]....
        /*0a68*/ 	.word	0x00009660
        /*0a6c*/ 	.word	0x00000000
        /*0a70*/ 	.word	0x00000000
        /*0a74*/ 	.short	0x010a
        /*0a76*/ 	.byte	0xff
	.zero		1


	//   ....[147]....
        /*0a78*/ 	.word	0x000096c0
        /*0a7c*/ 	.word	0x00000000
        /*0a80*/ 	.word	0x00000000
        /*0a84*/ 	.short	0x010a
        /*0a86*/ 	.byte	0xff
	.zero		1


	//   ....[148]....
        /*0a88*/ 	.word	0x00009710
        /*0a8c*/ 	.word	0x00000000
        /*0a90*/ 	.word	0x00000160
        /*0a94*/ 	.short	0x010a
        /*0a96*/ 	.byte	0xff
	.zero		1


	//   ....[149]....
        /*0a98*/ 	.word	0x00009770
        /*0a9c*/ 	.word	0x00000000
        /*0aa0*/ 	.word	0x00000130
        /*0aa4*/ 	.short	0x010a
        /*0aa6*/ 	.byte	0xff
	.zero		1


	//   ....[150]....
        /*0aa8*/ 	.word	0x000097c0
        /*0aac*/ 	.word	0x00000000
        /*0ab0*/ 	.word	0x00000120
        /*0ab4*/ 	.short	0x010a
        /*0ab6*/ 	.byte	0xff
	.zero		1


	//   ....[151]....
        /*0ab8*/ 	.word	0x00009820
        /*0abc*/ 	.word	0x00000000
        /*0ac0*/ 	.word	0x00000130
        /*0ac4*/ 	.short	0x010a
        /*0ac6*/ 	.byte	0xff
	.zero		1


	//   ....[152]....
        /*0ac8*/ 	.word	0x00009880
        /*0acc*/ 	.word	0x00000004
        /*0ad0*/ 	.word	0x00000008
        /*0ad4*/ 	.short	0x010a
        /*0ad6*/ 	.byte	0xff
	.zero		1


	//   ....[153]....
        /*0ad8*/ 	.word	0x00009960
        /*0adc*/ 	.word	0x00000002
        /*0ae0*/ 	.word	0x00000008
        /*0ae4*/ 	.short	0x010a
        /*0ae6*/ 	.byte	0xff
	.zero		1


	//   ....[154]....
        /*0ae8*/ 	.word	0x000099b0
        /*0aec*/ 	.word	0x00000000
        /*0af0*/ 	.word	0x00000120
        /*0af4*/ 	.short	0x010a
        /*0af6*/ 	.byte	0xff
	.zero		1


	//   ....[155]....
        /*0af8*/ 	.word	0x00009a10
        /*0afc*/ 	.word	0x00000000
        /*0b00*/ 	.word	0x00000150
        /*0b04*/ 	.short	0x010a
        /*0b06*/ 	.byte	0xff
	.zero		1


	//   ....[156]....
        /*0b08*/ 	.word	0x00009a70
        /*0b0c*/ 	.word	0x00000000
        /*0b10*/ 	.word	0x00000000
        /*0b14*/ 	.short	0x010a
        /*0b16*/ 	.byte	0xff
	.zero		1


	//   ....[157]....
        /*0b18*/ 	.word	0x00009ad0
        /*0b1c*/ 	.word	0x00000000
        /*0b20*/ 	.word	0x00000000
        /*0b24*/ 	.short	0x010a
        /*0b26*/ 	.byte	0xff
	.zero		1


	//   ....[158]....
        /*0b28*/ 	.word	0x00009b30
        /*0b2c*/ 	.word	0x00000000
        /*0b30*/ 	.word	0x00000180
        /*0b34*/ 	.short	0x010a
        /*0b36*/ 	.byte	0xff
	.zero		1


	//   ....[159]....
        /*0b38*/ 	.word	0x00009b80
        /*0b3c*/ 	.word	0x00000000
        /*0b40*/ 	.word	0x00000120
        /*0b44*/ 	.short	0x010a
        /*0b46*/ 	.byte	0xff
	.zero		1


	//   ....[160]....
        /*0b48*/ 	.word	0x00009be0
        /*0b4c*/ 	.word	0x00000000
        /*0b50*/ 	.word	0x00000118
        /*0b54*/ 	.short	0x010a
        /*0b56*/ 	.byte	0xff
	.zero		1


	//   ....[161]....
        /*0b58*/ 	.word	0x00009c40
        /*0b5c*/ 	.word	0x00000000
        /*0b60*/ 	.word	0x000000f0
        /*0b64*/ 	.short	0x010a
        /*0b66*/ 	.byte	0xff
	.zero		1


	//   ....[162]....
        /*0b68*/ 	.word	0x00009ca0
        /*0b6c*/ 	.word	0x00000000
        /*0b70*/ 	.word	0x000000f8
        /*0b74*/ 	.short	0x010a
        /*0b76*/ 	.byte	0xff
	.zero		1


	//   ....[163]....
        /*0b78*/ 	.word	0x00009d00
        /*0b7c*/ 	.word	0x00000000
        /*0b80*/ 	.word	0x00000100
        /*0b84*/ 	.short	0x010a
        /*0b86*/ 	.byte	0xff
	.zero		1


	//   ....[164]....
        /*0b88*/ 	.word	0x00009d60
        /*0b8c*/ 	.word	0x00000000
        /*0b90*/ 	.word	0x00000108
        /*0b94*/ 	.short	0x010a
        /*0b96*/ 	.byte	0xff
	.zero		1


	//   ....[165]....
        /*0b98*/ 	.word	0x00009dc0
        /*0b9c*/ 	.word	0x00000000
        /*0ba0*/ 	.word	0x000000f0
        /*0ba4*/ 	.short	0x010a
        /*0ba6*/ 	.byte	0xff
	.zero		1


	//   ....[166]....
        /*0ba8*/ 	.word	0x00009e20
        /*0bac*/ 	.word	0x00000000
        /*0bb0*/ 	.word	0x000000f8
        /*0bb4*/ 	.short	0x010a
        /*0bb6*/ 	.byte	0xff
	.zero		1


	//   ....[167]....
        /*0bb8*/ 	.word	0x00009e80
        /*0bbc*/ 	.word	0x00000000
        /*0bc0*/ 	.word	0x00000100
        /*0bc4*/ 	.short	0x010a
        /*0bc6*/ 	.byte	0xff
	.zero		1


	//   ....[168]....
        /*0bc8*/ 	.word	0x00009ed0
        /*0bcc*/ 	.word	0x00000000
        /*0bd0*/ 	.word	0x00000120
        /*0bd4*/ 	.short	0x010a
        /*0bd6*/ 	.byte	0xff
	.zero		1


	//   ....[169]....
        /*0bd8*/ 	.word	0x00009f30
        /*0bdc*/ 	.word	0x00000003
        /*0be0*/ 	.word	0x000000d0
        /*0be4*/ 	.short	0x010a
        /*0be6*/ 	.byte	0xff
	.zero		1


	//   ....[170]....
        /*0be8*/ 	.word	0x00009f80
        /*0bec*/ 	.word	0x0000004f
        /*0bf0*/ 	.word	0x00000140
        /*0bf4*/ 	.short	0x010a
        /*0bf6*/ 	.byte	0xff
	.zero		1


	//   ....[171]....
        /*0bf8*/ 	.word	0x00009fd0
        /*0bfc*/ 	.word	0x00000003
        /*0c00*/ 	.word	0x000000d0
        /*0c04*/ 	.short	0x010a
        /*0c06*/ 	.byte	0xff
	.zero		1


	//   ....[172]....
        /*0c08*/ 	.word	0x0000a020
        /*0c0c*/ 	.word	0x00000003
        /*0c10*/ 	.word	0x000000d0
        /*0c14*/ 	.short	0x010a
        /*0c16*/ 	.byte	0xff
	.zero		1


	//   ....[173]....
        /*0c18*/ 	.word	0x0000a070
        /*0c1c*/ 	.word	0x00000014
        /*0c20*/ 	.word	0x000000d0
        /*0c24*/ 	.short	0x010a
        /*0c26*/ 	.byte	0xff
	.zero		1


	//----- nvinfo : EIATTR_NUM_MBARRIERS
	.align		4
.L_47:
        /*0c28*/ 	.byte	0x03, 0x38
        /*0c2a*/ 	.short	0x0031


	//----- nvinfo : EIATTR_EXIT_INSTR_OFFSETS
	.align		4
        /*0c2c*/ 	.byte	0x04, 0x1c
        /*0c2e*/ 	.short	(.L_49 - .L_48)


	//   ....[0]....
.L_48:
        /*0c30*/ 	.word	0x00002ab0


	//   ....[1]....
        /*0c34*/ 	.word	0x00002fa0


	//   ....[2]....
        /*0c38*/ 	.word	0x00003000


	//   ....[3]....
        /*0c3c*/ 	.word	0x00004320


	//   ....[4]....
        /*0c40*/ 	.word	0x000058b0


	//   ....[5]....
        /*0c44*/ 	.word	0x000058f0


	//   ....[6]....
        /*0c48*/ 	.word	0x00009060


	//   ....[7]....
        /*0c4c*/ 	.word	0x000090e0


	//   ....[8]....
        /*0c50*/ 	.word	0x00009110


	//   ....[9]....
        /*0c54*/ 	.word	0x00009180


	//----- nvinfo : EIATTR_MAX_THREADS
	.align		4
.L_49:
        /*0c58*/ 	.byte	0x04, 0x05
        /*0c5a*/ 	.short	(.L_51 - .L_50)
.L_50:
        /*0c5c*/ 	.word	0x00000100
        /*0c60*/ 	.word	0x00000001
        /*0c64*/ 	.word	0x00000001


	//----- nvinfo : EIATTR_CRS_STACK_SIZE
	.align		4
.L_51:
        /*0c68*/ 	.byte	0x04, 0x1e
        /*0c6a*/ 	.short	(.L_53 - .L_52)
.L_52:
        /*0c6c*/ 	.word	0x00000000


	//----- nvinfo : EIATTR_CBANK_PARAM_SIZE
	.align		4
.L_53:
        /*0c70*/ 	.byte	0x03, 0x19
        /*0c72*/ 	.short	0x0a00


	//----- nvinfo : EIATTR_PARAM_CBANK
	.align		4
        /*0c74*/ 	.byte	0x04, 0x0a
        /*0c76*/ 	.short	(.L_55 - .L_54)
	.align		4
.L_54:
        /*0c78*/ 	.word	index@(.nv.constant0._ZN7cutlass13device_kernelINS_4gemm6kernel13GemmUniversalIN4cute5tupleIJiiiiEEENS1_10collective13CollectiveMmaINS1_41MainloopSm100TmaUmmaWarpSpecializedSparseILi13ELi2ELi2ENS5_IJNS4_1CILi2EEENSA_ILi1EEESC_EEEEENS5_IJNSA_ILi256EEENSA_ILi64EEESG_EEENS_6half_tENS5_IJNS4_6LayoutINS5_IJiNS5_IJSB_iEEEiEEENS5_IJlNS5_IJSC_SB_EEElEEEEENSJ_INS5_IJNS5_IJNS5_IJNSA_ILi8EEESB_SP_EEEiEEENS5_IJNS5_IJNSA_ILi16EEESB_NSA_ILi4EEEEEEiEEEiEEENS5_IJNS5_IJNS5_IJNSA_ILi128EEESS_NSA_ILi2048EEEEEENSA_ILi16384EEEEEENS5_IJNS5_IJSC_NSA_ILi1024EEENSA_ILi32EEEEEElEEElEEEEEEEESI_NS5_IJlSC_lEEENS4_8TiledMMAINS4_8MMA_AtomIJNS4_33SM100_MMA_F16BF16_2x1SM_SS_SPARSEISI_SI_fLi256ELi64ELNS4_4UMMA5MajorE0ELS1E_0ELNS1D_7ScaleInE0ELS1F_0EEEEEENSJ_INS5_IJSC_SC_SC_EEENS5_IJNSA_ILi0EEES1J_S1J_EEEEENS5_IJNS4_10UnderscoreES1M_S1M_EEEEENS4_18SM100_TMA_2SM_LOADENS4_14ComposedLayoutINS4_7SwizzleILi2ELi4ELi3EEENS4_25smem_sparse_ptr_flag_bitsILi2ELi16EEENSJ_INS5_IJNS5_IJSC_SP_EEENS5_IJSB_S13_EEEEEENS5_IJNS5_IJS1J_SG_EEESM_EEEEEEEvNS4_8identityES1P_NS1Q_INS1R_ILi3ELi4ELi3EEENS4_18smem_ptr_flag_bitsILi16EEENSJ_INS5_IJSP_SG_EEENS5_IJSG_SC_EEEEEEEvS22_EENS_8epilogue10collective18CollectiveEpilogueINS2B_23Sm100TmaWarpSpecializedILi4ELi2ELi16ELb1ELb0EEEJNS5_IJSX_SG_SG_EEENS5_IJNSJ_ISX_SC_EENSJ_ISS_SC_EEEEEfNS5_IJSC_llEEEfS2K_NS2B_6fusion15FusionCallbacksIS2F_NS2L_17LinearCombinationIffffLNS_15FloatRoundStyleE2EEES2G_S2J_JEEENS4_5SM1004TMEM4LOAD26SM100_TMEM_LOAD_32dp32b16xENS4_13SM90_TMA_LOADENS1Q_INS1R_ILi2ELi5ELi2EEENS24_ILi32EEENSJ_INS5_IJS13_ST_EEENS5_IJSC_S13_EEEEEEENS4_39AutoVectorizingCopyWithAssumedAlignmentILi128EEENS4_14SM90_TMA_STOREES31_S33_S33_EEEvvEEEEvNT_6ParamsE)
        /*0c7c*/ 	.short	0x0380
        /*0c7e*/ 	.short	0x0a00


	//----- nvinfo : EIATTR_SW_WAR
	.align		4
.L_55:
        /*0c80*/ 	.byte	0x04, 0x36
        /*0c82*/ 	.short	(.L_57 - .L_56)
.L_56:
        /*0c84*/ 	.word	0x00000008
.L_57:


//--------------------- .nv.callgraph             --------------------------
	.section	.nv.callgraph,"",@"SHT_CUDA_CALLGRAPH"
	.align	4
	.sectionentsize	8
	.align		4
        /*0000*/ 	.word	0x00000000
	.align		4
        /*0004*/ 	.word	0xffffffff
	.align		4
        /*0008*/ 	.word	index@(_ZN7cutlass13device_kernelINS_4gemm6kernel13GemmUniversalIN4cute5tupleIJiiiiEEENS1_10collective13CollectiveMmaINS1_41MainloopSm100TmaUmmaWarpSpecializedSparseILi13ELi2ELi2ENS5_IJNS4_1CILi2EEENSA_ILi1EEESC_EEEEENS5_IJNSA_ILi256EEENSA_ILi64EEESG_EEENS_6half_tENS5_IJNS4_6LayoutINS5_IJiNS5_IJSB_iEEEiEEENS5_IJlNS5_IJSC_SB_EEElEEEEENSJ_INS5_IJNS5_IJNS5_IJNSA_ILi8EEESB_SP_EEEiEEENS5_IJNS5_IJNSA_ILi16EEESB_NSA_ILi4EEEEEEiEEEiEEENS5_IJNS5_IJNS5_IJNSA_ILi128EEESS_NSA_ILi2048EEEEEENSA_ILi16384EEEEEENS5_IJNS5_IJSC_NSA_ILi1024EEENSA_ILi32EEEEEElEEElEEEEEEEESI_NS5_IJlSC_lEEENS4_8TiledMMAINS4_8MMA_AtomIJNS4_33SM100_MMA_F16BF16_2x1SM_SS_SPARSEISI_SI_fLi256ELi64ELNS4_4UMMA5MajorE0ELS1E_0ELNS1D_7ScaleInE0ELS1F_0EEEEEENSJ_INS5_IJSC_SC_SC_EEENS5_IJNSA_ILi0EEES1J_S1J_EEEEENS5_IJNS4_10UnderscoreES1M_S1M_EEEEENS4_18SM100_TMA_2SM_LOADENS4_14ComposedLayoutINS4_7SwizzleILi2ELi4ELi3EEENS4_25smem_sparse_ptr_flag_bitsILi2ELi16EEENSJ_INS5_IJNS5_IJSC_SP_EEENS5_IJSB_S13_EEEEEENS5_IJNS5_IJS1J_SG_EEESM_EEEEEEEvNS4_8identityES1P_NS1Q_INS1R_ILi3ELi4ELi3EEENS4_18smem_ptr_flag_bitsILi16EEENSJ_INS5_IJSP_SG_EEENS5_IJSG_SC_EEEEEEEvS22_EENS_8epilogue10collective18CollectiveEpilogueINS2B_23Sm100TmaWarpSpecializedILi4ELi2ELi16ELb1ELb0EEEJNS5_IJSX_SG_SG_EEENS5_IJNSJ_ISX_SC_EENSJ_ISS_SC_EEEEEfNS5_IJSC_llEEEfS2K_NS2B_6fusion15FusionCallbacksIS2F_NS2L_17LinearCombinationIffffLNS_15FloatRoundStyleE2EEES2G_S2J_JEEENS4_5SM1004TMEM4LOAD26SM100_TMEM_LOAD_32dp32b16xENS4_13SM90_TMA_LOADENS1Q_INS1R_ILi2ELi5ELi2EEENS24_ILi32EEENSJ_INS5_IJS13_ST_EEENS5_IJSC_S13_EEEEEEENS4_39AutoVectorizingCopyWithAssumedAlignmentILi128EEENS4_14SM90_TMA_STOREES31_S33_S33_EEEvvEEEEvNT_6ParamsE)
	.align		4
        /*000c*/ 	.word	index@(__assertfail)
	.align		4
        /*0010*/ 	.word	0x00000000
	.align		4
        /*0014*/ 	.word	0xfffffffe
	.align		4
        /*0018*/ 	.word	0x00000000
	.align		4
        /*001c*/ 	.word	0xfffffffd
	.align		4
        /*0020*/ 	.word	0x00000000
	.align		4
        /*0024*/ 	.word	0xfffffffc


//--------------------- .nv.constant4             --------------------------
	.section	.nv.constant4,"a",@progbits
	.align	8
	.align		8
.nv.constant4:
        /*0000*/ 	.dword	__assertfail
	.align		8
        /*0008*/ 	.dword	__unnamed_1
	.align		8
        /*0010*/ 	.dword	__unnamed_2
	.align		8
        /*0018*/ 	.dword	_ZN39_INTERNAL_a80ed7d1_4_k_cu_32d89d9e_27954cuda3std3__45__cpo5beginE
	.align		8
        /*0020*/ 	.dword	_ZN39_INTERNAL_a80ed7d1_4_k_cu_32d89d9e_27954cuda3std3__45__cpo3endE
	.align		8
        /*0028*/ 	.dword	_ZN39_INTERNAL_a80ed7d1_4_k_cu_32d89d9e_27954cuda3std3__45__cpo6cbeginE
	.align		8
        /*0030*/ 	.dword	_ZN39_INTERNAL_a80ed7d1_4_k_cu_32d89d9e_27954cuda3std3__45__cpo4cendE
	.align		8
        /*0038*/ 	.dword	_ZN39_INTERNAL_a80ed7d1_4_k_cu_32d89d9e_27954cuda3std3__441_GLOBAL__N__a80ed7d1_4_k_cu_32d89d9e_27956ignoreE
	.align		8
        /*0040*/ 	.dword	_ZN39_INTERNAL_a80ed7d1_4_k_cu_32d89d9e_27954cuda3std3__419piecewise_constructE
	.align		8
        /*0048*/ 	.dword	_ZN39_INTERNAL_a80ed7d1_4_k_cu_32d89d9e_27954cuda3std3__48in_placeE
	.align		8
        /*0050*/ 	.dword	_ZN39_INTERNAL_a80ed7d1_4_k_cu_32d89d9e_27954cuda3std6ranges3__45__cpo4swapE
	.align		8
        /*0058*/ 	.dword	_ZN39_INTERNAL_a80ed7d1_4_k_cu_32d89d9e_27954cuda3std6ranges3__45__cpo9iter_moveE
	.align		8
        /*0060*/ 	.dword	_ZN39_INTERNAL_a80ed7d1_4_k_cu_32d89d9e_27954cute7productE
	.align		8
        /*0068*/ 	.dword	_ZN39_INTERNAL_a80ed7d1_4_k_cu_32d89d9e_27954cute1_E
	.align		8
        /*0070*/ 	.dword	$str$25
	.align		8
        /*0078*/ 	.dword	$str$26
	.align		8
        /*0080*/ 	.dword	$str$27
	.align		8
        /*0088*/ 	.dword	$str$28


//--------------------- .text._ZN7cutlass13device_kernelINS_4gemm6kernel13GemmUniversalIN4cute5tupleIJiiiiEEENS1_10collective13CollectiveMmaINS1_41MainloopSm100TmaUmmaWarpSpecializedSparseILi13ELi2ELi2ENS5_IJNS4_1CILi2EEENSA_ILi1EEESC_EEEEENS5_IJNSA_ILi256EEENSA_ILi64EEESG_EEENS_6half_tENS5_IJNS4_6LayoutINS5_IJiNS5_IJSB_iEEEiEEENS5_IJlNS5_IJSC_SB_EEElEEEEENSJ_INS5_IJNS5_IJNS5_IJNSA_ILi8EEESB_SP_EEEiEEENS5_IJNS5_IJNSA_ILi16EEESB_NSA_ILi4EEEEEEiEEEiEEENS5_IJNS5_IJNS5_IJNSA_ILi128EEESS_NSA_ILi2048EEEEEENSA_ILi16384EEEEEENS5_IJNS5_IJSC_NSA_ILi1024EEENSA_ILi32EEEEEElEEElEEEEEEEESI_NS5_IJlSC_lEEENS4_8TiledMMAINS4_8MMA_AtomIJNS4_33SM100_MMA_F16BF16_2x1SM_SS_SPARSEISI_SI_fLi256ELi64ELNS4_4UMMA5MajorE0ELS1E_0ELNS1D_7ScaleInE0ELS1F_0EEEEEENSJ_INS5_IJSC_SC_SC_EEENS5_IJNSA_ILi0EEES1J_S1J_EEEEENS5_IJNS4_10UnderscoreES1M_S1M_EEEEENS4_18SM100_TMA_2SM_LOADENS4_14ComposedLayoutINS4_7SwizzleILi2ELi4ELi3EEENS4_25smem_sparse_ptr_flag_bitsILi2ELi16EEENSJ_INS5_IJNS5_IJSC_SP_EEENS5_IJSB_S13_EEEEEENS5_IJNS5_IJS1J_SG_EEESM_EEEEEEEvNS4_8identityES1P_NS1Q_INS1R_ILi3ELi4ELi3EEENS4_18smem_ptr_flag_bitsILi16EEENSJ_INS5_IJSP_SG_EEENS5_IJSG_SC_EEEEEEEvS22_EENS_8epilogue10collective18CollectiveEpilogueINS2B_23Sm100TmaWarpSpecializedILi4ELi2ELi16ELb1ELb0EEEJNS5_IJSX_SG_SG_EEENS5_IJNSJ_ISX_SC_EENSJ_ISS_SC_EEEEEfNS5_IJSC_llEEEfS2K_NS2B_6fusion15FusionCallbacksIS2F_NS2L_17LinearCombinationIffffLNS_15FloatRoundStyleE2EEES2G_S2J_JEEENS4_5SM1004TMEM4LOAD26SM100_TMEM_LOAD_32dp32b16xENS4_13SM90_TMA_LOADENS1Q_INS1R_ILi2ELi5ELi2EEENS24_ILi32EEENSJ_INS5_IJS13_ST_EEENS5_IJSC_S13_EEEEEEENS4_39AutoVectorizingCopyWithAssumedAlignmentILi128EEENS4_14SM90_TMA_STOREES31_S33_S33_EEEvvEEEEvNT_6ParamsE --------------------------
	.section	.text._ZN7cutlass13device_kernelINS_4gemm6kernel13GemmUniversalIN4cute5tupleIJiiiiEEENS1_10collective13CollectiveMmaINS1_41MainloopSm100TmaUmmaWarpSpecializedSparseILi13ELi2ELi2ENS5_IJNS4_1CILi2EEENSA_ILi1EEESC_EEEEENS5_IJNSA_ILi256EEENSA_ILi64EEESG_EEENS_6half_tENS5_IJNS4_6LayoutINS5_IJiNS5_IJSB_iEEEiEEENS5_IJlNS5_IJSC_SB_EEElEEEEENSJ_INS5_IJNS5_IJNS5_IJNSA_ILi8EEESB_SP_EEEiEEENS5_IJNS5_IJNSA_ILi16EEESB_NSA_ILi4EEEEEEiEEEiEEENS5_IJNS5_IJNS5_IJNSA_ILi128EEESS_NSA_ILi2048EEEEEENSA_ILi16384EEEEEENS5_IJNS5_IJSC_NSA_ILi1024EEENSA_ILi32EEEEEElEEElEEEEEEEESI_NS5_IJlSC_lEEENS4_8TiledMMAINS4_8MMA_AtomIJNS4_33SM100_MMA_F16BF16_2x1SM_SS_SPARSEISI_SI_fLi256ELi64ELNS4_4UMMA5MajorE0ELS1E_0ELNS1D_7ScaleInE0ELS1F_0EEEEEENSJ_INS5_IJSC_SC_SC_EEENS5_IJNSA_ILi0EEES1J_S1J_EEEEENS5_IJNS4_10UnderscoreES1M_S1M_EEEEENS4_18SM100_TMA_2SM_LOADENS4_14ComposedLayoutINS4_7SwizzleILi2ELi4ELi3EEENS4_25smem_sparse_ptr_flag_bitsILi2ELi16EEENSJ_INS5_IJNS5_IJSC_SP_EEENS5_IJSB_S13_EEEEEENS5_IJNS5_IJS1J_SG_EEESM_EEEEEEEvNS4_8identityES1P_NS1Q_INS1R_ILi3ELi4ELi3EEENS4_18smem_ptr_flag_bitsILi16EEENSJ_INS5_IJSP_SG_EEENS5_IJSG_SC_EEEEEEEvS22_EENS_8epilogue10collective18CollectiveEpilogueINS2B_23Sm100TmaWarpSpecializedILi4ELi2ELi16ELb1ELb0EEEJNS5_IJSX_SG_SG_EEENS5_IJNSJ_ISX_SC_EENSJ_ISS_SC_EEEEEfNS5_IJSC_llEEEfS2K_NS2B_6fusion15FusionCallbacksIS2F_NS2L_17LinearCombinationIffffLNS_15FloatRoundStyleE2EEES2G_S2J_JEEENS4_5SM1004TMEM4LOAD26SM100_TMEM_LOAD_32dp32b16xENS4_13SM90_TMA_LOADENS1Q_INS1R_ILi2ELi5ELi2EEENS24_ILi32EEENSJ_INS5_IJS13_ST_EEENS5_IJSC_S13_EEEEEEENS4_39AutoVectorizingCopyWithAssumedAlignmentILi128EEENS4_14SM90_TMA_STOREES31_S33_S33_EEEvvEEEEvNT_6ParamsE,"ax",@progbits
	.align	128
.text._ZN7cutlass13device_kernelINS_4gemm6kernel13GemmUniversalIN4cute5tupleIJiiiiEEENS1_10collective13CollectiveMmaINS1_41MainloopSm100TmaUmmaWarpSpecializedSparseILi13ELi2ELi2ENS5_IJNS4_1CILi2EEENSA_ILi1EEESC_EEEEENS5_IJNSA_ILi256EEENSA_ILi64EEESG_EEENS_6half_tENS5_IJNS4_6LayoutINS5_IJiNS5_IJSB_iEEEiEEENS5_IJlNS5_IJSC_SB_EEElEEEEENSJ_INS5_IJNS5_IJNS5_IJNSA_ILi8EEESB_SP_EEEiEEENS5_IJNS5_IJNSA_ILi16EEESB_NSA_ILi4EEEEEEiEEEiEEENS5_IJNS5_IJNS5_IJNSA_ILi128EEESS_NSA_ILi2048EEEEEENSA_ILi16384EEEEEENS5_IJNS5_IJSC_NSA_ILi1024EEENSA_ILi32EEEEEElEEElEEEEEEEESI_NS5_IJlSC_lEEENS4_8TiledMMAINS4_8MMA_AtomIJNS4_33SM100_MMA_F16BF16_2x1SM_SS_SPARSEISI_SI_fLi256ELi64ELNS4_4UMMA5MajorE0ELS1E_0ELNS1D_7ScaleInE0ELS1F_0EEEEEENSJ_INS5_IJSC_SC_SC_EEENS5_IJNSA_ILi0EEES1J_S1J_EEEEENS5_IJNS4_10UnderscoreES1M_S1M_EEEEENS4_18SM100_TMA_2SM_LOADENS4_14ComposedLayoutINS4_7SwizzleILi2ELi4ELi3EEENS4_25smem_sparse_ptr_flag_bitsILi2ELi16EEENSJ_INS5_IJNS5_IJSC_SP_EEENS5_IJSB_S13_EEEEEENS5_IJNS5_IJS1J_SG_EEESM_EEEEEEEvNS4_8identityES1P_NS1Q_INS1R_ILi3ELi4ELi3EEENS4_18smem_ptr_flag_bitsILi16EEENSJ_INS5_IJSP_SG_EEENS5_IJSG_SC_EEEEEEEvS22_EENS_8epilogue10collective18CollectiveEpilogueINS2B_23Sm100TmaWarpSpecializedILi4ELi2ELi16ELb1ELb0EEEJNS5_IJSX_SG_SG_EEENS5_IJNSJ_ISX_SC_EENSJ_ISS_SC_EEEEEfNS5_IJSC_llEEEfS2K_NS2B_6fusion15FusionCallbacksIS2F_NS2L_17LinearCombinationIffffLNS_15FloatRoundStyleE2EEES2G_S2J_JEEENS4_5SM1004TMEM4LOAD26SM100_TMEM_LOAD_32dp32b16xENS4_13SM90_TMA_LOADENS1Q_INS1R_ILi2ELi5ELi2EEENS24_ILi32EEENSJ_INS5_IJS13_ST_EEENS5_IJSC_S13_EEEEEEENS4_39AutoVectorizingCopyWithAssumedAlignmentILi128EEENS4_14SM90_TMA_STOREES31_S33_S33_EEEvvEEEEvNT_6ParamsE:
        .type           _ZN7cutlass13device_kernelINS_4gemm6kernel13GemmUniversalIN4cute5tupleIJiiiiEEENS1_10collective13CollectiveMmaINS1_41MainloopSm100TmaUmmaWarpSpecializedSparseILi13ELi2ELi2ENS5_IJNS4_1CILi2EEENSA_ILi1EEESC_EEEEENS5_IJNSA_ILi256EEENSA_ILi64EEESG_EEENS_6half_tENS5_IJNS4_6LayoutINS5_IJiNS5_IJSB_iEEEiEEENS5_IJlNS5_IJSC_SB_EEElEEEEENSJ_INS5_IJNS5_IJNS5_IJNSA_ILi8EEESB_SP_EEEiEEENS5_IJNS5_IJNSA_ILi16EEESB_NSA_ILi4EEEEEEiEEEiEEENS5_IJNS5_IJNS5_IJNSA_ILi128EEESS_NSA_ILi2048EEEEEENSA_ILi16384EEEEEENS5_IJNS5_IJSC_NSA_ILi1024EEENSA_ILi32EEEEEElEEElEEEEEEEESI_NS5_IJlSC_lEEENS4_8TiledMMAINS4_8MMA_AtomIJNS4_33SM100_MMA_F16BF16_2x1SM_SS_SPARSEISI_SI_fLi256ELi64ELNS4_4UMMA5MajorE0ELS1E_0ELNS1D_7ScaleInE0ELS1F_0EEEEEENSJ_INS5_IJSC_SC_SC_EEENS5_IJNSA_ILi0EEES1J_S1J_EEEEENS5_IJNS4_10UnderscoreES1M_S1M_EEEEENS4_18SM100_TMA_2SM_LOADENS4_14ComposedLayoutINS4_7SwizzleILi2ELi4ELi3EEENS4_25smem_sparse_ptr_flag_bitsILi2ELi16EEENSJ_INS5_IJNS5_IJSC_SP_EEENS5_IJSB_S13_EEEEEENS5_IJNS5_IJS1J_SG_EEESM_EEEEEEEvNS4_8identityES1P_NS1Q_INS1R_ILi3ELi4ELi3EEENS4_18smem_ptr_flag_bitsILi16EEENSJ_INS5_IJSP_SG_EEENS5_IJSG_SC_EEEEEEEvS22_EENS_8epilogue10collective18CollectiveEpilogueINS2B_23Sm100TmaWarpSpecializedILi4ELi2ELi16ELb1ELb0EEEJNS5_IJSX_SG_SG_EEENS5_IJNSJ_ISX_SC_EENSJ_ISS_SC_EEEEEfNS5_IJSC_llEEEfS2K_NS2B_6fusion15FusionCallbacksIS2F_NS2L_17LinearCombinationIffffLNS_15FloatRoundStyleE2EEES2G_S2J_JEEENS4_5SM1004TMEM4LOAD26SM100_TMEM_LOAD_32dp32b16xENS4_13SM90_TMA_LOADENS1Q_INS1R_ILi2ELi5ELi2EEENS24_ILi32EEENSJ_INS5_IJS13_ST_EEENS5_IJSC_S13_EEEEEEENS4_39AutoVectorizingCopyWithAssumedAlignmentILi128EEENS4_14SM90_TMA_STOREES31_S33_S33_EEEvvEEEEvNT_6ParamsE,@function
        .size           _ZN7cutlass13device_kernelINS_4gemm6kernel13GemmUniversalIN4cute5tupleIJiiiiEEENS1_10collective13CollectiveMmaINS1_41MainloopSm100TmaUmmaWarpSpecializedSparseILi13ELi2ELi2ENS5_IJNS4_1CILi2EEENSA_ILi1EEESC_EEEEENS5_IJNSA_ILi256EEENSA_ILi64EEESG_EEENS_6half_tENS5_IJNS4_6LayoutINS5_IJiNS5_IJSB_iEEEiEEENS5_IJlNS5_IJSC_SB_EEElEEEEENSJ_INS5_IJNS5_IJNS5_IJNSA_ILi8EEESB_SP_EEEiEEENS5_IJNS5_IJNSA_ILi16EEESB_NSA_ILi4EEEEEEiEEEiEEENS5_IJNS5_IJNS5_IJNSA_ILi128EEESS_NSA_ILi2048EEEEEENSA_ILi16384EEEEEENS5_IJNS5_IJSC_NSA_ILi1024EEENSA_ILi32EEEEEElEEElEEEEEEEESI_NS5_IJlSC_lEEENS4_8TiledMMAINS4_8MMA_AtomIJNS4_33SM100_MMA_F16BF16_2x1SM_SS_SPARSEISI_SI_fLi256ELi64ELNS4_4UMMA5MajorE0ELS1E_0ELNS1D_7ScaleInE0ELS1F_0EEEEEENSJ_INS5_IJSC_SC_SC_EEENS5_IJNSA_ILi0EEES1J_S1J_EEEEENS5_IJNS4_10UnderscoreES1M_S1M_EEEEENS4_18SM100_TMA_2SM_LOADENS4_14ComposedLayoutINS4_7SwizzleILi2ELi4ELi3EEENS4_25smem_sparse_ptr_flag_bitsILi2ELi16EEENSJ_INS5_IJNS5_IJSC_SP_EEENS5_IJSB_S13_EEEEEENS5_IJNS5_IJS1J_SG_EEESM_EEEEEEEvNS4_8identityES1P_NS1Q_INS1R_ILi3ELi4ELi3EEENS4_18smem_ptr_flag_bitsILi16EEENSJ_INS5_IJSP_SG_EEENS5_IJSG_SC_EEEEEEEvS22_EENS_8epilogue10collective18CollectiveEpilogueINS2B_23Sm100TmaWarpSpecializedILi4ELi2ELi16ELb1ELb0EEEJNS5_IJSX_SG_SG_EEENS5_IJNSJ_ISX_SC_EENSJ_ISS_SC_EEEEEfNS5_IJSC_llEEEfS2K_NS2B_6fusion15FusionCallbacksIS2F_NS2L_17LinearCombinationIffffLNS_15FloatRoundStyleE2EEES2G_S2J_JEEENS4_5SM1004TMEM4LOAD26SM100_TMEM_LOAD_32dp32b16xENS4_13SM90_TMA_LOADENS1Q_INS1R_ILi2ELi5ELi2EEENS24_ILi32EEENSJ_INS5_IJS13_ST_EEENS5_IJSC_S13_EEEEEEENS4_39AutoVectorizingCopyWithAssumedAlignmentILi128EEENS4_14SM90_TMA_STOREES31_S33_S33_EEEvvEEEEvNT_6ParamsE,(.L_x_210 - _ZN7cutlass13device_kernelINS_4gemm6kernel13GemmUniversalIN4cute5tupleIJiiiiEEENS1_10collective13CollectiveMmaINS1_41MainloopSm100TmaUmmaWarpSpecializedSparseILi13ELi2ELi2ENS5_IJNS4_1CILi2EEENSA_ILi1EEESC_EEEEENS5_IJNSA_ILi256EEENSA_ILi64EEESG_EEENS_6half_tENS5_IJNS4_6LayoutINS5_IJiNS5_IJSB_iEEEiEEENS5_IJlNS5_IJSC_SB_EEElEEEEENSJ_INS5_IJNS5_IJNS5_IJNSA_ILi8EEESB_SP_EEEiEEENS5_IJNS5_IJNSA_ILi16EEESB_NSA_ILi4EEEEEEiEEEiEEENS5_IJNS5_IJNS5_IJNSA_ILi128EEESS_NSA_ILi2048EEEEEENSA_ILi16384EEEEEENS5_IJNS5_IJSC_NSA_ILi1024EEENSA_ILi32EEEEEElEEElEEEEEEEESI_NS5_IJlSC_lEEENS4_8TiledMMAINS4_8MMA_AtomIJNS4_33SM100_MMA_F16BF16_2x1SM_SS_SPARSEISI_SI_fLi256ELi64ELNS4_4UMMA5MajorE0ELS1E_0ELNS1D_7ScaleInE0ELS1F_0EEEEEENSJ_INS5_IJSC_SC_SC_EEENS5_IJNSA_ILi0EEES1J_S1J_EEEEENS5_IJNS4_10UnderscoreES1M_S1M_EEEEENS4_18SM100_TMA_2SM_LOADENS4_14ComposedLayoutINS4_7SwizzleILi2ELi4ELi3EEENS4_25smem_sparse_ptr_flag_bitsILi2ELi16EEENSJ_INS5_IJNS5_IJSC_SP_EEENS5_IJSB_S13_EEEEEENS5_IJNS5_IJS1J_SG_EEESM_EEEEEEEvNS4_8identityES1P_NS1Q_INS1R_ILi3ELi4ELi3EEENS4_18smem_ptr_flag_bitsILi16EEENSJ_INS5_IJSP_SG_EEENS5_IJSG_SC_EEEEEEEvS22_EENS_8epilogue10collective18CollectiveEpilogueINS2B_23Sm100TmaWarpSpecializedILi4ELi2ELi16ELb1ELb0EEEJNS5_IJSX_SG_SG_EEENS5_IJNSJ_ISX_SC_EENSJ_ISS_SC_EEEEEfNS5_IJSC_llEEEfS2K_NS2B_6fusion15FusionCallbacksIS2F_NS2L_17LinearCombinationIffffLNS_15FloatRoundStyleE2EEES2G_S2J_JEEENS4_5SM1004TMEM4LOAD26SM100_TMEM_LOAD_32dp32b16xENS4_13SM90_TMA_LOADENS1Q_INS1R_ILi2ELi5ELi2EEENS24_ILi32EEENSJ_INS5_IJS13_ST_EEENS5_IJSC_S13_EEEEEEENS4_39AutoVectorizingCopyWithAssumedAlignmentILi128EEENS4_14SM90_TMA_STOREES31_S33_S33_EEEvvEEEEvNT_6ParamsE)
        .other          _ZN7cutlass13device_kernelINS_4gemm6kernel13GemmUniversalIN4cute5tupleIJiiiiEEENS1_10collective13CollectiveMmaINS1_41MainloopSm100TmaUmmaWarpSpecializedSparseILi13ELi2ELi2ENS5_IJNS4_1CILi2EEENSA_ILi1EEESC_EEEEENS5_IJNSA_ILi256EEENSA_ILi64EEESG_EEENS_6half_tENS5_IJNS4_6LayoutINS5_IJiNS5_IJSB_iEEEiEEENS5_IJlNS5_IJSC_SB_EEElEEEEENSJ_INS5_IJNS5_IJNS5_IJNSA_ILi8EEESB_SP_EEEiEEENS5_IJNS5_IJNSA_ILi16EEESB_NSA_ILi4EEEEEEiEEEiEEENS5_IJNS5_IJNS5_IJNSA_ILi128EEESS_NSA_ILi2048EEEEEENSA_ILi16384EEEEEENS5_IJNS5_IJSC_NSA_ILi1024EEENSA_ILi32EEEEEElEEElEEEEEEEESI_NS5_IJlSC_lEEENS4_8TiledMMAINS4_8MMA_AtomIJNS4_33SM100_MMA_F16BF16_2x1SM_SS_SPARSEISI_SI_fLi256ELi64ELNS4_4UMMA5MajorE0ELS1E_0ELNS1D_7ScaleInE0ELS1F_0EEEEEENSJ_INS5_IJSC_SC_SC_EEENS5_IJNSA_ILi0EEES1J_S1J_EEEEENS5_IJNS4_10UnderscoreES1M_S1M_EEEEENS4_18SM100_TMA_2SM_LOADENS4_14ComposedLayoutINS4_7SwizzleILi2ELi4ELi3EEENS4_25smem_sparse_ptr_flag_bitsILi2ELi16EEENSJ_INS5_IJNS5_IJSC_SP_EEENS5_IJSB_S13_EEEEEENS5_IJNS5_IJS1J_SG_EEESM_EEEEEEEvNS4_8identityES1P_NS1Q_INS1R_ILi3ELi4ELi3EEENS4_18smem_ptr_flag_bitsILi16EEENSJ_INS5_IJSP_SG_EEENS5_IJSG_SC_EEEEEEEvS22_EENS_8epilogue10collective18CollectiveEpilogueINS2B_23Sm100TmaWarpSpecializedILi4ELi2ELi16ELb1ELb0EEEJNS5_IJSX_SG_SG_EEENS5_IJNSJ_ISX_SC_EENSJ_ISS_SC_EEEEEfNS5_IJSC_llEEEfS2K_NS2B_6fusion15FusionCallbacksIS2F_NS2L_17LinearCombinationIffffLNS_15FloatRoundStyleE2EEES2G_S2J_JEEENS4_5SM1004TMEM4LOAD26SM100_TMEM_LOAD_32dp32b16xENS4_13SM90_TMA_LOADENS1Q_INS1R_ILi2ELi5ELi2EEENS24_ILi32EEENSJ_INS5_IJS13_ST_EEENS5_IJSC_S13_EEEEEEENS4_39AutoVectorizingCopyWithAssumedAlignmentILi128EEENS4_14SM90_TMA_STOREES31_S33_S33_EEEvvEEEEvNT_6ParamsE,@"STO_CUDA_ENTRY STV_DEFAULT"
_ZN7cutlass13device_kernelINS_4gemm6kernel13GemmUniversalIN4cute5tupleIJiiiiEEENS1_10collective13CollectiveMmaINS1_41MainloopSm100TmaUmmaWarpSpecializedSparseILi13ELi2ELi2ENS5_IJNS4_1CILi2EEENSA_ILi1EEESC_EEEEENS5_IJNSA_ILi256EEENSA_ILi64EEESG_EEENS_6half_tENS5_IJNS4_6LayoutINS5_IJiNS5_IJSB_iEEEiEEENS5_IJlNS5_IJSC_SB_EEElEEEEENSJ_INS5_IJNS5_IJNS5_IJNSA_ILi8EEESB_SP_EEEiEEENS5_IJNS5_IJNSA_ILi16EEESB_NSA_ILi4EEEEEEiEEEiEEENS5_IJNS5_IJNS5_IJNSA_ILi128EEESS_NSA_ILi2048EEEEEENSA_ILi16384EEEEEENS5_IJNS5_IJSC_NSA_ILi1024EEENSA_ILi32EEEEEElEEElEEEEEEEESI_NS5_IJlSC_lEEENS4_8TiledMMAINS4_8MMA_AtomIJNS4_33SM100_MMA_F16BF16_2x1SM_SS_SPARSEISI_SI_fLi256ELi64ELNS4_4UMMA5MajorE0ELS1E_0ELNS1D_7ScaleInE0ELS1F_0EEEEEENSJ_INS5_IJSC_SC_SC_EEENS5_IJNSA_ILi0EEES1J_S1J_EEEEENS5_IJNS4_10UnderscoreES1M_S1M_EEEEENS4_18SM100_TMA_2SM_LOADENS4_14ComposedLayoutINS4_7SwizzleILi2ELi4ELi3EEENS4_25smem_sparse_ptr_flag_bitsILi2ELi16EEENSJ_INS5_IJNS5_IJSC_SP_EEENS5_IJSB_S13_EEEEEENS5_IJNS5_IJS1J_SG_EEESM_EEEEEEEvNS4_8identityES1P_NS1Q_INS1R_ILi3ELi4ELi3EEENS4_18smem_ptr_flag_bitsILi16EEENSJ_INS5_IJSP_SG_EEENS5_IJSG_SC_EEEEEEEvS22_EENS_8epilogue10collective18CollectiveEpilogueINS2B_23Sm100TmaWarpSpecializedILi4ELi2ELi16ELb1ELb0EEEJNS5_IJSX_SG_SG_EEENS5_IJNSJ_ISX_SC_EENSJ_ISS_SC_EEEEEfNS5_IJSC_llEEEfS2K_NS2B_6fusion15FusionCallbacksIS2F_NS2L_17LinearCombinationIffffLNS_15FloatRoundStyleE2EEES2G_S2J_JEEENS4_5SM1004TMEM4LOAD26SM100_TMEM_LOAD_32dp32b16xENS4_13SM90_TMA_LOADENS1Q_INS1R_ILi2ELi5ELi2EEENS24_ILi32EEENSJ_INS5_IJS13_ST_EEENS5_IJSC_S13_EEEEEEENS4_39AutoVectorizingCopyWithAssumedAlignmentILi128EEENS4_14SM90_TMA_STOREES31_S33_S33_EEEvvEEEEvNT_6ParamsE:
[----:B------:R-:W1:Y:S01]  /*0000*/  LDC R1, c[0x0][0x37c] ;  /* 0x0000df00ff017b82 */ /* 0x000e620000000800 */
[----:B------:R-:W2:Y:S01]  /*0010*/  S2R R72, SR_TID.X ;  /* 0x0000000000487919 */ /* 0x000ea20000002100 */
[----:B------:R-:W3:Y:S06]  /*0020*/  LDCU.64 UR6, c[0x0][0xa90] ;  /* 0x00015200ff0677ac */ /* 0x000eec0008000a00 */
[----:B------:R-:W4:Y:S01]  /*0030*/  S2UR UR37, SR_CgaCtaId ;  /* 0x00000000002579c3 */ /* 0x000f220000008800 */
[----:B------:R-:W-:Y:S02]  /*0040*/  PRMT R59, RZ, 0x7610, R59 ;  /* 0x00007610ff3b7816 */ /* 0x000fe4000000003b */
[----:B------:R-:W-:Y:S01]  /*0050*/  ELECT P4, URZ, PT ;  /* 0x0000000000ff782f */ /* 0x000fe20003880000 */
[----:B------:R-:W1:Y:S01]  /*0060*/  LDCU.64 UR38, c[0x0][0x358] ;  /* 0x00006b00ff2677ac */ /* 0x000e620008000a00 */
[----:B---3--:R-:W-:-:S04]  /*0070*/  UISETP.NE.U32.AND UP0, UPT, UR6, URZ, UPT ;  /* 0x000000ff0600728c */ /* 0x008fc8000bf05070 */
[----:B------:R-:W-:Y:S02]  /*0080*/  UISETP.NE.AND.EX UP0, UPT, UR7, URZ, UPT, UP0 ;  /* 0x000000ff0700728c */ /* 0x000fe4000bf05300 */
[----:B----4-:R-:W-:Y:S02]  /*0090*/  ULOP3.LUT UR4, UR37, 0x1, URZ, 0xc0, !UPT ;  /* 0x0000000125047892 */ /* 0x010fe4000f8ec0ff */
[----:B------:R-:W-:Y:S01]  /*00a0*/  ULOP3.LUT UR5, UR37, 0x1, URZ, 0x3c, !UPT ;  /* 0x0000000125057892 */ /* 0x000fe2000f8e3cff */
[----:B--2---:R-:W-:-:S05]  /*00b0*/  SHF.R.U32.HI R63, RZ, 0x5, R72 ;  /* 0x00000005ff3f7819 */ /* 0x004fca0000011648 */
[----:B------:R-:W2:Y:S02]  /*00c0*/  SHFL.IDX PT, R0, R63, RZ, 0x1f ;  /* 0x00001fff3f007589 */ /* 0x000ea400000e0000 */
[----:B--2---:R-:W-:Y:S01]  /*00d0*/  R2UR UR10, R0 ;  /* 0x00000000000a72ca */ /* 0x004fe200000e0000 */
[----:B-1----:R-:W-:-:S14]  /*00e0*/  BRA.U UP0, `(.L_x_0) ;  /* 0x00000001002c7547 */ /* 0x002fdc000b800000 */
[----:B------:R-:W1:Y:S02]  /*00f0*/  LDCU.64 UR8, c[0x0][0xa88] ;  /* 0x00015100ff0877ac */ /* 0x000e640008000a00 */
[----:B-1----:R-:W-:-:S04]  /*0100*/  UISETP.NE.U32.AND UP0, UPT, UR8, URZ, UPT ;  /* 0x000000ff0800728c */ /* 0x002fc8000bf05070 */
[----:B------:R-:W-:-:S09]  /*0110*/  UISETP.NE.AND.EX UP0, UPT, UR9, URZ, UPT, UP0 ;  /* 0x000000ff0900728c */ /* 0x000fd2000bf05300 */
[----:B------:R-:W-:Y:S05]  /*0120*/  BRA.U !UP0, `(.L_x_1) ;  /* 0x0000000108107547 */ /* 0x000fea000b800000 */
[----:B------:R-:W1:Y:S02]  /*0130*/  LDC.64 R2, c[0x0][0xa88] ;  /* 0x0002a200ff027b82 */ /* 0x000e640000000a00 */
[----:B-1----:R1:W5:Y:S01]  /*0140*/  LDG.E R35, desc[UR38][R2.64] ;  /* 0x0000002602237981 */ /* 0x002362000c1e1900 */
[----:B------:R-:W-:Y:S01]  /*0150*/  HFMA2 R59, -RZ, RZ, 0, 5.9604644775390625e-08 ;  /* 0x00000001ff3b7431 */ /* 0x000fe200000001ff */
[----:B------:R-:W-:Y:S05]  /*0160*/  BRA `(.L_x_0) ;  /* 0x00000000000c7947 */ /* 0x000fea0003800000 */
.L_x_1:
[----:B------:R-:W1:Y:S01]  /*0170*/  LDCU UR8, c[0x0][0xa80] ;  /* 0x00015000ff0877ac */ /* 0x000e620008000800 */
[----:B------:R-:W-:Y:S01]  /*0180*/  HFMA2 R59, -RZ, RZ, 0, 5.9604644775390625e-08 ;  /* 0x00000001ff3b7431 */ /* 0x000fe200000001ff */
[----:B-1----:R-:W-:-:S07]  /*0190*/  MOV R35, UR8 ;  /* 0x0000000800237c02 */ /* 0x002fce0008000f00 */
.L_x_0:
[----:B------:R-:W2:Y:S02]  /*01a0*/  LDCU.64 UR8, c[0x0][0xab0] ;  /* 0x00015600ff0877ac */ /* 0x000ea40008000a00 */
[----:B--2---:R-:W-:-:S04]  /*01b0*/  UISETP.NE.U32.AND UP0, UPT, UR8, URZ, UPT ;  /* 0x000000ff0800728c */ /* 0x004fc8000bf05070 */
[----:B------:R-:W-:-:S09]  /*01c0*/  UISETP.NE.AND.EX UP0, UPT, UR9, URZ, UPT, UP0 ;  /* 0x000000ff0900728c */ /* 0x000fd2000bf05300 */
[----:B------:R-:W-:Y:S05]  /*01d0*/  BRA.U UP0, `(.L_x_2) ;  /* 0x0000000100247547 */ /* 0x000fea000b800000 */
[----:B------:R-:W2:Y:S02]  /*01e0*/  LDCU.64 UR8, c[0x0][0xaa8] ;  /* 0x00015500ff0877ac */ /* 0x000ea40008000a00 */
[----:B--2---:R-:W-:-:S04]  /*01f0*/  UISETP.NE.U32.AND UP0, UPT, UR8, URZ, UPT ;  /* 0x000000ff0800728c */ /* 0x004fc8000bf05070 */
[----:B------:R-:W-:-:S09]  /*0200*/  UISETP.NE.AND.EX UP0, UPT, UR9, URZ, UPT, UP0 ;  /* 0x000000ff0900728c */ /* 0x000fd2000bf05300 */
[----:B------:R-:W-:Y:S05]  /*0210*/  BRA.U !UP0, `(.L_x_3) ;  /* 0x00000001080c7547 */ /* 0x000fea000b800000 */
[----:B------:R-:W2:Y:S02]  /*0220*/  LDC.64 R32, c[0x0][0xaa8] ;  /* 0x0002aa00ff207b82 */ /* 0x000ea40000000a00 */
[----:B--2---:R2:W5:Y:S01]  /*0230*/  LDG.E R32, desc[UR38][R32.64] ;  /* 0x0000002620207981 */ /* 0x004562000c1e1900 */
[----:B------:R-:W-:Y:S05]  /*0240*/  BRA `(.L_x_2) ;  /* 0x0000000000087947 */ /* 0x000fea0003800000 */
.L_x_3:
[----:B------:R-:W2:Y:S02]  /*0250*/  LDCU UR8, c[0x0][0xaa0] ;  /* 0x00015400ff0877ac */ /* 0x000ea40008000800 */
[----:B--2---:R-:W-:Y:S02]  /*0260*/  MOV R32, UR8 ;  /* 0x0000000800207c02 */ /* 0x004fe40008000f00 */
.L_x_2:
[----:B------:R-:W-:Y:S01]  /*0270*/  IMAD.U32 R0, RZ, RZ, UR10 ;  /* 0x0000000aff007e24 */ /* 0x000fe2000f8e00ff */
[----:B------:R-:W-:Y:S04]  /*0280*/  BSSY.RECONVERGENT B0, `(.L_x_4) ;  /* 0x000000f000007945 */ /* 0x000fe80003800200 */
[C---:B------:R-:W-:Y:S02]  /*0290*/  ISETP.NE.OR P1, PT, R0.reuse, 0x1, !P4 ;  /* 0x000000010000780c */ /* 0x040fe40006725670 */
[----:B------:R-:W-:-:S11]  /*02a0*/  ISETP.NE.OR P0, PT, R0, 0x3, !P4 ;  /* 0x000000030000780c */ /* 0x000fd60006705670 */
[----:B------:R-:W-:Y:S05]  /*02b0*/  @P1 BRA `(.L_x_5) ;  /* 0x00000000002c1947 */ /* 0x000fea0003800000 */
[----:B------:R-:W3:Y:S02]  /*02c0*/  LDCU.64 UR8, c[0x0][0x348] ;  /* 0x00006900ff0877ac */ /* 0x000ee40008000a00 */
[----:B---3--:R-:W-:Y:S02]  /*02d0*/  UIADD3 UR14, UP2, UPT, UR8, 0x80, URZ ;  /* 0x00000080080e7890 */ /* 0x008fe4000ff5e0ff */
[----:B------:R-:W-:Y:S02]  /*02e0*/  UIADD3 UR12, UP1, UPT, UR8, 0x280, URZ ;  /* 0x00000280080c7890 */ /* 0x000fe4000ff3e0ff */
[----:B------:R-:W-:Y:S02]  /*02f0*/  UIADD3 UR8, UP0, UPT, UR8, 0x180, URZ ;  /* 0x0000018008087890 */ /* 0x000fe4000ff1e0ff */
[----:B------:R-:W-:Y:S02]  /*0300*/  UIADD3.X UR15, UPT, UPT, URZ, UR9, URZ, UP2, !UPT ;  /* 0x00000009ff0f7290 */ /* 0x000fe400097fe4ff */
[----:B------:R-:W-:-:S02]  /*0310*/  UIADD3.X UR13, UPT, UPT, URZ, UR9, URZ, UP1, !UPT ;  /* 0x00000009ff0d7290 */ /* 0x000fc40008ffe4ff */
[----:B------:R-:W-:-:S05]  /*0320*/  UIADD3.X UR9, UPT, UPT, URZ, UR9, URZ, UP0, !UPT ;  /* 0x00000009ff097290 */ /* 0x000fca00087fe4ff */
[----:B------:R3:W-:Y:S02]  /*0330*/  UTMACCTL.PF [UR14] ;  /* 0x000000000e0079b9 */ /* 0x0007e40008040000 */
[----:B------:R3:W-:Y:S02]  /*0340*/  UTMACCTL.PF [UR12] ;  /* 0x000000000c0079b9 */ /* 0x0007e40008040000 */
[----:B------:R3:W-:Y:S02]  /*0350*/  UTMACCTL.PF [UR8] ;  /* 0x00000000080079b9 */ /* 0x0007e40008040000 */
[----:B---3--:R-:W-:Y:S01]  /*0360*/  NOP ;  /* 0x0000000000007918 */ /* 0x008fe20000000000 */
.L_x_5:
[----:B------:R-:W-:Y:S05]  /*0370*/  BSYNC.RECONVERGENT B0 ;  /* 0x0000000000007941 */ /* 0x000fea0003800200 */
.L_x_4:
[----:B------:R-:W-:Y:S04]  /*0380*/  BSSY.RECONVERGENT B0, `(.L_x_6) ;  /* 0x000000a000007945 */ /* 0x000fe80003800200 */
[----:B------:R-:W-:Y:S05]  /*0390*/  @P0 BRA `(.L_x_7) ;  /* 0x0000000000200947 */ /* 0x000fea0003800000 */
[----:B------:R-:W3:Y:S02]  /*03a0*/  LDCU.64 UR8, c[0x0][0x348] ;  /* 0x00006900ff0877ac */ /* 0x000ee40008000a00 */
[----:B---3--:R-:W-:Y:S02]  /*03b0*/  UIADD3 UR12, UP1, UPT, UR8, 0x780, URZ ;  /* 0x00000780080c7890 */ /* 0x008fe4000ff3e0ff */
[----:B------:R-:W-:Y:S02]  /*03c0*/  UIADD3 UR8, UP0, UPT, UR8, 0x880, URZ ;  /* 0x0000088008087890 */ /* 0x000fe4000ff1e0ff */
[----:B------:R-:W-:Y:S02]  /*03d0*/  UIADD3.X UR13, UPT, UPT, URZ, UR9, URZ, UP1, !UPT ;  /* 0x00000009ff0d7290 */ /* 0x000fe40008ffe4ff */
[----:B------:R-:W-:-:S07]  /*03e0*/  UIADD3.X UR9, UPT, UPT, URZ, UR9, URZ, UP0, !UPT ;  /* 0x00000009ff097290 */ /* 0x000fce00087fe4ff */
[----:B------:R3:W-:Y:S02]  /*03f0*/  UTMACCTL.PF [UR12] ;  /* 0x000000000c0079b9 */ /* 0x0007e40008040000 */
[----:B------:R3:W-:Y:S02]  /*0400*/  UTMACCTL.PF [UR8] ;  /* 0x00000000080079b9 */ /* 0x0007e40008040000 */
[----:B---3--:R-:W-:Y:S01]  /*0410*/  NOP ;  /* 0x0000000000007918 */ /* 0x008fe20000000000 */
.L_x_7:
[----:B------:R-:W-:Y:S05]  /*0420*/  BSYNC.RECONVERGENT B0 ;  /* 0x0000000000007941 */ /* 0x000fea0003800200 */
.L_x_6:
[----:B------:R-:W3:Y:S01]  /*0430*/  LDCU.64 UR8, c[0x0][0xa88] ;  /* 0x00015100ff0877ac */ /* 0x000ee20008000a00 */
[----:B------:R-:W-:Y:S02]  /*0440*/  UISETP.EQ.U32.AND UP1, UPT, UR6, URZ, UPT ;  /* 0x000000ff0600728c */ /* 0x000fe4000bf22070 */
[----:B------:R-:W-:Y:S02]  /*0450*/  UPLOP3.LUT UP5, UPT, UPT, UPT, UPT, 0x80, 0x8 ;  /* 0x000000000008789c */ /* 0x000fe40003faf070 */
[----:B---3--:R-:W-:-:S04]  /*0460*/  UISETP.NE.U32.AND UP0, UPT, UR8, URZ, UPT ;  /* 0x000000ff0800728c */ /* 0x008fc8000bf05070 */
[----:B------:R-:W-:-:S04]  /*0470*/  UISETP.NE.AND.EX UP0, UPT, UR9, URZ, UPT, UP0 ;  /* 0x000000ff0900728c */ /* 0x000fc8000bf05300 */
[----:B------:R-:W-:-:S04]  /*0480*/  UISETP.EQ.OR.EX UP2, UPT, UR7, URZ, !UP0, UP1 ;  /* 0x000000ff0700728c */ /* 0x000fc8000c742710 */
[----:B------:R-:W-:-:S05]  /*0490*/  UP2UR UR50, UPR, URZ, 0x4 ;  /* 0x00000004ff327883 */ /* 0x000fca0008000000 */
[----:B------:R-:W-:Y:S07]  /*04a0*/  BRA.U !UP2, `(.L_x_8) ;  /* 0x000000010a207547 */ /* 0x000fee000b800000 */
[----:B------:R-:W-:Y:S01]  /*04b0*/  UISETP.NE.U32.AND UP2, UPT, UR6, URZ, UPT ;  /* 0x000000ff0600728c */ /* 0x000fe2000bf45070 */
[----:B-----5:R-:W-:Y:S01]  /*04c0*/  FSETP.NEU.AND P0, PT, R35, RZ, PT ;  /* 0x000000ff2300720b */ /* 0x020fe20003f0d000 */
[----:B------:R-:W-:Y:S02]  /*04d0*/  USEL UR6, URZ, 0xffffffff, UP0 ;  /* 0xffffffffff067887 */ /* 0x000fe40008000000 */
[----:B------:R-:W-:-:S10]  /*04e0*/  UISETP.NE.AND.EX UP2, UPT, UR7, URZ, UPT, UP2 ;  /* 0x000000ff0700728c */ /* 0x000fd4000bf45320 */
[----:B------:R-:W-:Y:S01]  /*04f0*/  VOTEU.ANY UP1, P0 ;  /* 0x0000000000ff7886 */ /* 0x000fe20000020100 */
[----:B------:R-:W-:-:S04]  /*0500*/  @!UP2 USEL UR6, URZ, 0xffffffff, UP1 ;  /* 0xffffffffff06a887 */ /* 0x000fc80008800000 */
[----:B------:R-:W-:-:S04]  /*0510*/  ULOP3.LUT UR6, UR6, 0x1, URZ, 0xc0, !UPT ;  /* 0x0000000106067892 */ /* 0x000fc8000f8ec0ff */
[----:B------:R-:W-:-:S11]  /*0520*/  UISETP.NE.U32.AND UP5, UPT, UR6, 0x1, UPT ;  /* 0x000000010600788c */ /* 0x000fd6000bfa5070 */
.L_x_8:
[----:B------:R-:W3:Y:S02]  /*0530*/  SHFL.IDX PT, R0, R63, RZ, 0x1f ;  /* 0x00001fff3f007589 */ /* 0x000ee400000e0000 */
[----:B---3--:R-:W-:-:S13]  /*0540*/  ISETP.NE.AND P0, PT, R0, RZ, PT ;  /* 0x000000ff0000720c */ /* 0x008fda0003f05270 */
[----:B------:R-:W-:Y:S05]  /*0550*/  @P0 BRA `(.L_x_9) ;  /* 0x0000000000980947 */ /* 0x000fea0003800000 */
[----:B------:R-:W-:Y:S01]  /*0560*/  ELECT P0, URZ, PT ;  /* 0x0000000000ff782f */ /* 0x000fe20003800000 */
[----:B------:R-:W-:-:S12]  /*0570*/  BSSY.RECONVERGENT B0, `(.L_x_9) ;  /* 0x0000024000007945 */ /* 0x000fd80003800200 */
[----:B------:R-:W-:Y:S05]  /*0580*/  @!P0 BRA `(.L_x_10) ;  /* 0x0000000000888947 */ /* 0x000fea0003800000 */
[----:B------:R-:W-:Y:S01]  /*0590*/  UMOV UR7, 0x400 ;  /* 0x0000040000077882 */ /* 0x000fe20000000000 */
[----:B------:R-:W-:Y:S01]  /*05a0*/  UMOV UR6, 0x1 ;  /* 0x0000000100067882 */ /* 0x000fe20000000000 */
[----:B------:R-:W-:Y:S02]  /*05b0*/  ULEA UR7, UR37, UR7, 0x18 ;  /* 0x0000000725077291 */ /* 0x000fe4000f8ec0ff */
[----:B------:R-:W-:-:S04]  /*05c0*/  UIADD3 UR8, UPT, UPT, -UR6, 0x100000, URZ ;  /* 0x0010000006087890 */ /* 0x000fc8000fffe1ff */
[----:B------:R-:W-:Y:S02]  /*05d0*/  USHF.L.U32 UR9, UR8, 0xb, URZ ;  /* 0x0000000b08097899 */ /* 0x000fe400080006ff */
[----:B------:R-:W-:Y:S01]  /*05e0*/  USHF.L.U32 UR8, UR8, 0x1, URZ ;  /* 0x0000000108087899 */ /* 0x000fe200080006ff */
[----:B------:R-:W3:Y:S11]  /*05f0*/  FENCE.VIEW.ASYNC.S ;  /* 0x00000000000073c6 */ /* 0x000ef60000000000 */
[----:B---3--:R3:W4:Y:S01]  /*0600*/  SYNCS.EXCH.64 URZ, [UR7], UR8 ;  /* 0x0000000807ff75b2 */ /* 0x0087220008000100 */
[----:B------:R3:W1:Y:S01]  /*0610*/  SYNCS.EXCH.64 URZ, [UR7+0x68], UR8 ;  /* 0x0000680807ff75b2 */ /* 0x0006620008000100 */
        /* <DEDUP_REMOVED lines=23> */
[----:B------:R3:W1:Y:S02]  /*0790*/  SYNCS.EXCH.64 URZ, [UR7+0xc8], UR8 ;  /* 0x0000c80807ff75b2 */ /* 0x0006640008000100 */
[----:B---34-:R-:W-:Y:S01]  /*07a0*/  NOP ;  /* 0x0000000000007918 */ /* 0x018fe20000000000 */
.L_x_10:
[----:B------:R-:W-:Y:S05]  /*07b0*/  BSYNC.RECONVERGENT B0 ;  /* 0x0000000000007941 */ /* 0x000fea0003800200 */
.L_x_9:
[----:B------:R-:W3:Y:S01]  /*07c0*/  SHFL.IDX PT, R0, R63, RZ, 0x1f ;  /* 0x00001fff3f007589 */ /* 0x000ee200000e0000 */
[----:B------:R-:W-:Y:S01]  /*07d0*/  NOP ;  /* 0x0000000000007918 */ /* 0x000fe20000000000 */
[----:B---3--:R-:W-:-:S13]  /*07e0*/  ISETP.NE.AND P0, PT, R0, 0x1, PT ;  /* 0x000000010000780c */ /* 0x008fda0003f05270 */
[----:B------:R-:W-:Y:S05]  /*07f0*/  @P0 BRA `(.L_x_11) ;  /* 0x0000000000540947 */ /* 0x000fea0003800000 */
[----:B------:R-:W-:Y:S01]  /*0800*/  UMOV UR8, 0x400 ;  /* 0x0000040000087882 */ /* 0x000fe20000000000 */
[----:B------:R-:W-:Y:S01]  /*0810*/  UMOV UR7, 0x20 ;  /* 0x0000002000077882 */ /* 0x000fe20000000000 */
[----:B------:R-:W-:Y:S01]  /*0820*/  UMOV UR6, 0x80 ;  /* 0x0000008000067882 */ /* 0x000fe20000000000 */
[----:B------:R-:W-:Y:S02]  /*0830*/  ULEA UR8, UR37, UR8, 0x18 ;  /* 0x0000000825087291 */ /* 0x000fe4000f8ec0ff */
[----:B------:R-:W-:-:S04]  /*0840*/  UIADD3 UR12, UPT, UPT, -UR7, 0x100000, URZ ;  /* 0x00100000070c7890 */ /* 0x000fc8000fffe1ff */
[----:B------:R-:W-:Y:S02]  /*0850*/  USHF.L.U32 UR13, UR12, 0xb, URZ ;  /* 0x0000000b0c0d7899 */ /* 0x000fe400080006ff */
[----:B------:R-:W-:Y:S02]  /*0860*/  USHF.L.U32 UR12, UR12, 0x1, URZ ;  /* 0x000000010c0c7899 */ /* 0x000fe400080006ff */
[----:B------:R-:W-:-:S04]  /*0870*/  UIADD3 UR6, UPT, UPT, -UR6, 0x100000, URZ ;  /* 0x0010000006067890 */ /* 0x000fc8000fffe1ff */
[----:B------:R-:W-:Y:S02]  /*0880*/  USHF.L.U32 UR7, UR6, 0xb, URZ ;  /* 0x0000000b06077899 */ /* 0x000fe400080006ff */
[----:B------:R-:W-:Y:S01]  /*0890*/  USHF.L.U32 UR6, UR6, 0x1, URZ ;  /* 0x0000000106067899 */ /* 0x000fe200080006ff */
[----:B------:R-:W-:Y:S01]  /*08a0*/  ELECT P0, URZ, PT ;  /* 0x0000000000ff782f */ /* 0x000fe20003800000 */
[----:B------:R-:W3:Y:S02]  /*08b0*/  FENCE.VIEW.ASYNC.S ;  /* 0x00000000000073c6 */ /* 0x000ee40000000000 */
[----:B---3--:R3:W4:Y:S08]  /*08c0*/  SYNCS.EXCH.64 URZ, [UR8+0xd0], UR12 ;  /* 0x0000d00c08ff75b2 */ /* 0x0087300008000100 */
[----:B------:R3:W1:Y:S01]  /*08d0*/  SYNCS.EXCH.64 URZ, [UR8+0xf0], UR6 ;  /* 0x0000f00608ff75b2 */ /* 0x0006620008000100 */
[----:B------:R3:W1:Y:S01]  /*08e0*/  SYNCS.EXCH.64 URZ, [UR8+0xd8], UR12 ;  /* 0x0000d80c08ff75b2 */ /* 0x0006620008000100 */
[----:B------:R3:W1:Y:S01]  /*08f0*/  SYNCS.EXCH.64 URZ, [UR8+0xf8], UR6 ;  /* 0x0000f80608ff75b2 */ /* 0x0006620008000100 */
[----:B------:R3:W1:Y:S01]  /*0900*/  SYNCS.EXCH.64 URZ, [UR8+0xe0], UR12 ;  /* 0x0000e00c08ff75b2 */ /* 0x0006620008000100 */
[----:B------:R3:W1:Y:S01]  /*0910*/  SYNCS.EXCH.64 URZ, [UR8+0x100], UR6 ;  /* 0x0001000608ff75b2 */ /* 0x0006620008000100 */
[----:B------:R3:W1:Y:S01]  /*0920*/  SYNCS.EXCH.64 URZ, [UR8+0xe8], UR12 ;  /* 0x0000e80c08ff75b2 */ /* 0x0006620008000100 */
[----:B------:R3:W1:Y:S01]  /*0930*/  SYNCS.EXCH.64 URZ, [UR8+0x108], UR6 ;  /* 0x0001080608ff75b2 */ /* 0x0006620008000100 */
[----:B------:R-:W-:Y:S01]  /*0940*/  NOP ;  /* 0x0000000000007918 */ /* 0x000fe20000000000 */
.L_x_11:
[----:B------:R-:W2:Y:S01]  /*0950*/  SHFL.IDX PT, R0, R63, RZ, 0x1f ;  /* 0x00001fff3f007589 */ /* 0x000ea200000e0000 */
[----:B------:R-:W-:Y:S01]  /*0960*/  NOP ;  /* 0x0000000000007918 */ /* 0x000fe20000000000 */
[----:B--2---:R-:W-:-:S13]  /*0970*/  ISETP.NE.AND P0, PT, R0, 0x3, PT ;  /* 0x000000030000780c */ /* 0x004fda0003f05270 */
[----:B------:R-:W-:Y:S05]  /*0980*/  @P0 BRA `(.L_x_12) ;  /* 0x00000000002c0947 */ /* 0x000fea0003800000 */
[----:B---3--:R-:W-:Y:S01]  /*0990*/  UMOV UR7, 0x400 ;  /* 0x0000040000077882 */ /* 0x008fe20000000000 */
[----:B------:R-:W-:Y:S01]  /*09a0*/  UMOV UR6, 0x20 ;  /* 0x0000002000067882 */ /* 0x000fe20000000000 */
[----:B------:R-:W-:Y:S02]  /*09b0*/  ULEA UR7, UR37, UR7, 0x18 ;  /* 0x0000000725077291 */ /* 0x000fe4000f8ec0ff */
[----:B------:R-:W-:-:S04]  /*09c0*/  UIADD3 UR8, UPT, UPT, -UR6, 0x100000, URZ ;  /* 0x0010000006087890 */ /* 0x000fc8000fffe1ff */
[----:B------:R-:W-:Y:S02]  /*09d0*/  USHF.L.U32 UR9, UR8, 0xb, URZ ;  /* 0x0000000b08097899 */ /* 0x000fe400080006ff */
[----:B------:R-:W-:Y:S01]  /*09e0*/  USHF.L.U32 UR8, UR8, 0x1, URZ ;  /* 0x0000000108087899 */ /* 0x000fe200080006ff */
[----:B------:R-:W-:Y:S01]  /*09f0*/  ELECT P0, URZ, PT ;  /* 0x0000000000ff782f */ /* 0x000fe20003800000 */
[----:B------:R-:W2:Y:S10]  /*0a00*/  FENCE.VIEW.ASYNC.S ;  /* 0x00000000000073c6 */ /* 0x000eb40000000000 */
[----:B--2---:R2:W3:Y:S01]  /*0a10*/  SYNCS.EXCH.64 URZ, [UR7+0x110], UR8 ;  /* 0x0001100807ff75b2 */ /* 0x0044e20008000100 */
[----:B------:R2:W1:Y:S01]  /*0a20*/  SYNCS.EXCH.64 URZ, [UR7+0x118], UR8 ;  /* 0x0001180807ff75b2 */ /* 0x0004620008000100 */
[----:B------:R-:W-:Y:S01]  /*0a30*/  NOP ;  /* 0x0000000000007918 */ /* 0x000fe20000000000 */
.L_x_12:
[----:B------:R-:W4:Y:S01]  /*0a40*/  SHFL.IDX PT, R0, R63, RZ, 0x1f ;  /* 0x00001fff3f007589 */ /* 0x000f2200000e0000 */
[----:B------:R-:W-:Y:S01]  /*0a50*/  NOP ;  /* 0x0000000000007918 */ /* 0x000fe20000000000 */
[----:B----4-:R-:W-:-:S13]  /*0a60*/  ISETP.NE.AND P0, PT, R0, 0x4, PT ;  /* 0x000000040000780c */ /* 0x010fda0003f05270 */
[----:B------:R-:W-:Y:S05]  /*0a70*/  @P0 BRA `(.L_x_13) ;  /* 0x0000000000480947 */ /* 0x000fea0003800000 */
[----:B--23--:R-:W-:Y:S01]  /*0a80*/  UMOV UR8, 0x1e0 ;  /* 0x000001e000087882 */ /* 0x00cfe20000000000 */
[----:B------:R-:W-:Y:S01]  /*0a90*/  UMOV UR7, 0x400 ;  /* 0x0000040000077882 */ /* 0x000fe20000000000 */
[----:B------:R-:W-:Y:S01]  /*0aa0*/  USEL UR8, UR8, 0x1a0, UP5 ;  /* 0x000001a008087887 */ /* 0x000fe2000a800000 */
        /* <DEDUP_REMOVED lines=9> */
[----:B------:R-:W2:Y:S02]  /*0b40*/  FENCE.VIEW.ASYNC.S ;  /* 0x00000000000073c6 */ /* 0x000ea40000000000 */
[----:B--2---:R4:W2:Y:S08]  /*0b50*/  SYNCS.EXCH.64 URZ, [UR7+0x120], UR12 ;  /* 0x0001200c07ff75b2 */ /* 0x0048b00008000100 */
[----:B------:R4:W3:Y:S01]  /*0b60*/  SYNCS.EXCH.64 URZ, [UR7+0x130], UR8 ;  /* 0x0001300807ff75b2 */ /* 0x0008e20008000100 */
[----:B------:R4:W1:Y:S01]  /*0b70*/  SYNCS.EXCH.64 URZ, [UR7+0x128], UR12 ;  /* 0x0001280c07ff75b2 */ /* 0x0008620008000100 */
[----:B------:R4:W1:Y:S02]  /*0b80*/  SYNCS.EXCH.64 URZ, [UR7+0x138], UR8 ;  /* 0x0001380807ff75b2 */ /* 0x0008640008000100 */
[----:B----4-:R-:W-:Y:S01]  /*0b90*/  NOP ;  /* 0x0000000000007918 */ /* 0x010fe20000000000 */
.L_x_13:
[----:B------:R-:W4:Y:S01]  /*0ba0*/  SHFL.IDX PT, R0, R63, RZ, 0x1f ;  /* 0x00001fff3f007589 */ /* 0x000f2200000e0000 */
[----:B------:R-:W-:Y:S01]  /*0bb0*/  NOP ;  /* 0x0000000000007918 */ /* 0x000fe20000000000 */
[----:B----4-:R-:W-:-:S13]  /*0bc0*/  ISETP.NE.AND P0, PT, R0, 0x5, PT ;  /* 0x000000050000780c */ /* 0x010fda0003f05270 */
[----:B------:R-:W-:Y:S05]  /*0bd0*/  @P0 BRA `(.L_x_14) ;  /* 0x0000000000440947 */ /* 0x000fea0003800000 */
[----:B--23--:R-:W-:Y:S01]  /*0be0*/  UMOV UR8, 0x400 ;  /* 0x0000040000087882 */ /* 0x00cfe20000000000 */
        /* <DEDUP_REMOVED lines=16> */
.L_x_14:
[----:B------:R-:W4:Y:S01]  /*0cf0*/  SHFL.IDX PT, R0, R63, RZ, 0x1f ;  /* 0x00001fff3f007589 */ /* 0x000f2200000e0000 */
[----:B------:R-:W-:Y:S01]  /*0d00*/  ISETP.NE.OR P1, PT, RZ, UR10, !P4 ;  /* 0x0000000aff007c0c */ /* 0x000fe2000e725670 */
[----:B------:R-:W-:Y:S01]  /*0d10*/  NOP ;  /* 0x0000000000007918 */ /* 0x000fe20000000000 */
[----:B----4-:R-:W-:-:S13]  /*0d20*/  ISETP.NE.AND P0, PT, R0, 0x3, PT ;  /* 0x000000030000780c */ /* 0x010fda0003f05270 */
[----:B------:R-:W-:Y:S05]  /*0d30*/  @P0 BRA `(.L_x_15) ;  /* 0x0000000000340947 */ /* 0x000fea0003800000 */
[----:B--23--:R-:W-:Y:S01]  /*0d40*/  UMOV UR7, 0x400 ;  /* 0x0000040000077882 */ /* 0x00cfe20000000000 */
[----:B------:R-:W-:Y:S01]  /*0d50*/  UMOV UR6, 0x20 ;  /* 0x0000002000067882 */ /* 0x000fe20000000000 */
[----:B------:R-:W-:Y:S02]  /*0d60*/  ULEA UR7, UR37, UR7, 0x18 ;  /* 0x0000000725077291 */ /* 0x000fe4000f8ec0ff */
[----:B------:R-:W-:-:S04]  /*0d70*/  UIADD3 UR8, UPT, UPT, -UR6, 0x100000, URZ ;  /* 0x0010000006087890 */ /* 0x000fc8000fffe1ff */
[----:B------:R-:W-:Y:S02]  /*0d80*/  USHF.L.U32 UR9, UR8, 0xb, URZ ;  /* 0x0000000b08097899 */ /* 0x000fe400080006ff */
[----:B------:R-:W-:Y:S01]  /*0d90*/  USHF.L.U32 UR8, UR8, 0x1, URZ ;  /* 0x0000000108087899 */ /* 0x000fe200080006ff */
[----:B------:R-:W-:Y:S01]  /*0da0*/  ELECT P0, URZ, PT ;  /* 0x0000000000ff782f */ /* 0x000fe20003800000 */
[----:B------:R-:W2:Y:S10]  /*0db0*/  FENCE.VIEW.ASYNC.S ;  /* 0x00000000000073c6 */ /* 0x000eb40000000000 */
[----:B--2---:R4:W2:Y:S01]  /*0dc0*/  SYNCS.EXCH.64 URZ, [UR7+0x160], UR8 ;  /* 0x0001600807ff75b2 */ /* 0x0048a20008000100 */
[----:B------:R4:W3:Y:S01]  /*0dd0*/  SYNCS.EXCH.64 URZ, [UR7+0x170], UR8 ;  /* 0x0001700807ff75b2 */ /* 0x0008e20008000100 */
[----:B------:R4:W1:Y:S01]  /*0de0*/  SYNCS.EXCH.64 URZ, [UR7+0x168], UR8 ;  /* 0x0001680807ff75b2 */ /* 0x0008620008000100 */
[----:B------:R4:W1:Y:S02]  /*0df0*/  SYNCS.EXCH.64 URZ, [UR7+0x178], UR8 ;  /* 0x0001780807ff75b2 */ /* 0x0008640008000100 */
[----:B----4-:R-:W-:Y:S01]  /*0e00*/  NOP ;  /* 0x0000000000007918 */ /* 0x010fe20000000000 */
.L_x_15:
[----:B------:R-:W-:Y:S01]  /*0e10*/  VOTEU.ALL UP1, P1 ;  /* 0x0000000000ff7886 */ /* 0x000fe20000820000 */
[----:B--23--:R-:W2:Y:S01]  /*0e20*/  LDCU UR7, c[0x0][0x36c] ;  /* 0x00006d80ff0777ac */ /* 0x00cea20008000800 */
[----:B------:R-:W-:Y:S01]  /*0e30*/  NOP ;  /* 0x0000000000007918 */ /* 0x000fe20000000000 */
[----:B-1----:R-:W-:Y:S01]  /*0e40*/  LOP3.LUT R3, R72, 0x1f, RZ, 0xc0, !PT ;  /* 0x0000001f48037812 */ /* 0x002fe200078ec0ff */
[----:B------:R-:W-:Y:S01]  /*0e50*/  UMOV UR8, 0x20 ;  /* 0x0000002000087882 */ /* 0x000fe20000000000 */
[----:B------:R-:W-:Y:S01]  /*0e60*/  @!UP1 UMOV UR6, 0x400 ;  /* 0x0000040000069882 */ /* 0x000fe20000000000 */
[----:B------:R-:W-:-:S04]  /*0e70*/  @!UP1 UIADD3 UR8, UPT, UPT, -UR8, 0x100000, URZ ;  /* 0x0010000008089890 */ /* 0x000fc8000fffe1ff */
[----:B------:R-:W-:Y:S02]  /*0e80*/  @!UP1 USHF.L.U32 UR9, UR8, 0xb, URZ ;  /* 0x0000000b08099899 */ /* 0x000fe400080006ff */
[----:B------:R-:W-:Y:S02]  /*0e90*/  @!UP1 USHF.L.U32 UR8, UR8, 0x1, URZ ;  /* 0x0000000108089899 */ /* 0x000fe400080006ff */
[----:B------:R-:W-:Y:S01]  /*0ea0*/  @!UP1 ULEA UR6, UR37, UR6, 0x18 ;  /* 0x0000000625069291 */ /* 0x000fe2000f8ec0ff */
[----:B------:R-:W-:Y:S01]  /*0eb0*/  VOTEU.ALL UP1, P1 ;  /* 0x0000000000ff7886 */ /* 0x000fe20000820000 */
[----:B------:R-:W-:Y:S01]  /*0ec0*/  UISETP.NE.AND UP4, UPT, UR10, URZ, UPT ;  /* 0x000000ff0a00728c */ /* 0x000fe2000bf85270 */
[----:B------:R-:W1:Y:S09]  /*0ed0*/  FENCE.VIEW.ASYNC.S ;  /* 0x00000000000073c6 */ /* 0x000e720000000000 */
[----:B-1----:R1:W3:Y:S01]  /*0ee0*/  @!UP1 SYNCS.EXCH.64 URZ, [UR6+0x180], UR8 ;  /* 0x0001800806ff95b2 */ /* 0x0022e20008000100 */
[----:B--2---:R-:W-:-:S09]  /*0ef0*/  UISETP.EQ.U32.AND UP1, UPT, UR7, 0x1, UPT ;  /* 0x000000010700788c */ /* 0x004fd2000bf22070 */
[----:B------:R-:W-:Y:S05]  /*0f00*/  BRA.U !UP1, `(.L_x_16) ;  /* 0x0000000109087547 */ /* 0x000fea000b800000 */
[----:B---3--:R-:W-:Y:S01]  /*0f10*/  UCGABAR_ARV ;  /* 0x00000000000079c7 */ /* 0x008fe20008000000 */
[----:B------:R-:W-:Y:S05]  /*0f20*/  BRA `(.L_x_17) ;  /* 0x0000000000047947 */ /* 0x000fea0003800000 */
.L_x_16:
[----:B---3--:R-:W-:Y:S01]  /*0f30*/  NOP ;  /* 0x0000000000007918 */ /* 0x008fe20000000000 */
.L_x_17:
[----:B------:R-:W2:Y:S01]  /*0f40*/  S2R R20, SR_CTAID.Y ;  /* 0x0000000000147919 */ /* 0x000ea20000002600 */
[----:B------:R-:W-:-:S05]  /*0f50*/  CS2R.32 R58, SR_CgaSize ;  /* 0x00000000003a7805 */ /* 0x000fca0000008a00 */
[----:B------:R-:W-:-:S05]  /*0f60*/  IMAD R58, R58, -0xa0, RZ ;  /* 0xffffff603a3a7824 */ /* 0x000fca00078e02ff */
[----:B-1----:R-:W-:-:S14]  /*0f70*/  R2UR UR6, R58 ;  /* 0x000000003a0672ca */ /* 0x002fdc00000e0000 */
[----:B------:R-:W1:Y:S01]  /*0f80*/  LDCU UR6, c[0x0][UR6+0x2b4] ;  /* 0x00005680060677ac */ /* 0x000e620008000800 */
[----:B------:R-:W-:-:S05]  /*0f90*/  CS2R.32 R0, SR_CgaSize ;  /* 0x0000000000007805 */ /* 0x000fca0000008a00 */
[----:B------:R-:W-:-:S06]  /*0fa0*/  IMAD R0, R0, -0xa0, RZ ;  /* 0xffffff6000007824 */ /* 0x000fcc00078e02ff */
[----:B------:R-:W3:Y:S01]  /*0fb0*/  LDC R0, c[0x0][R0+0x2a4] ;  /* 0x0000a90000007b82 */ /* 0x000ee20000000800 */
[----:B------:R-:W-:Y:S01]  /*0fc0*/  PRMT R10, RZ, 0x7610, R10 ;  /* 0x00007610ff0a7816 */ /* 0x000fe2000000000a */
[----:B------:R-:W4:Y:S01]  /*0fd0*/  S2R R21, SR_CTAID.X ;  /* 0x0000000000157919 */ /* 0x000f220000002500 */
[----:B------:R-:W-:-:S05]  /*0fe0*/  CS2R.32 R58, SR_CgaSize ;  /* 0x00000000003a7805 */ /* 0x000fca0000008a00 */
[----:B------:R-:W-:-:S05]  /*0ff0*/  IMAD R58, R58, -0xa0, RZ ;  /* 0xffffff603a3a7824 */ /* 0x000fca00078e02ff */
[----:B------:R-:W-:-:S14]  /*1000*/  R2UR UR7, R58 ;  /* 0x000000003a0772ca */ /* 0x000fdc00000e0000 */
[----:B------:R-:W3:Y:S01]  /*1010*/  LDCU UR7, c[0x0][UR7+0x2b0] ;  /* 0x00005600070777ac */ /* 0x000ee20008000800 */
[----:B------:R-:W-:Y:S01]  /*1020*/  UISETP.NE.AND UP2, UPT, UR10, 0x2, UPT ;  /* 0x000000020a00788c */ /* 0x000fe2000bf45270 */
[----:B------:R-:W1:Y:S01]  /*1030*/  LDC R13, c[0x0][0xd24] ;  /* 0x00034900ff0d7b82 */ /* 0x000e620000000800 */
[----:B------:R-:W-:-:S05]  /*1040*/  CS2R.32 R4, SR_CgaSize ;  /* 0x0000000000047805 */ /* 0x000fca0000008a00 */
[----:B------:R-:W-:-:S06]  /*1050*/  IMAD R4, R4, -0xa0, RZ ;  /* 0xffffff6004047824 */ /* 0x000fcc00078e02ff */
[----:B------:R-:W3:Y:S08]  /*1060*/  LDC R4, c[0x0][R4+0x2a0] ;  /* 0x0000a80004047b82 */ /* 0x000ef00000000800 */
[----:B------:R-:W3:Y:S01]  /*1070*/  LDC R2, c[0x0][0xd24] ;  /* 0x00034900ff027b82 */ /* 0x000ee20000000800 */
[----:B--2---:R-:W-:-:S07]  /*1080*/  I2FP.F32.U32 R5, R20 ;  /* 0x0000001400057245 */ /* 0x004fce0000201000 */
[----:B------:R-:W2:Y:S01]  /*1090*/  S2UR UR36, SR_CTAID.Z ;  /* 0x00000000002479c3 */ /* 0x000ea20000002700 */
[----:B-1----:R-:W-:Y:S02]  /*10a0*/  ISETP.GE.AND P0, PT, R13, 0x1, PT ;  /* 0x000000010d00780c */ /* 0x002fe40003f06270 */
[----:B----4-:R-:W-:Y:S01]  /*10b0*/  I2FP.F32.U32 R6, R21 ;  /* 0x0000001500067245 */ /* 0x010fe20000201000 */
[----:B------:R-:W-:Y:S01]  /*10c0*/  FMUL R5, R5, UR6 ;  /* 0x0000000605057c20 */ /* 0x000fe20008400000 */
[----:B------:R-:W1:Y:S01]  /*10d0*/  LDCU UR6, c[0x0][0xd30] ;  /* 0x0001a600ff0677ac */ /* 0x000e620008000800 */
[----:B------:R-:W-:Y:S02]  /*10e0*/  LOP3.LUT R11, R21, 0x1, RZ, 0xc0, !PT ;  /* 0x00000001150b7812 */ /* 0x000fe400078ec0ff */
[----:B---3--:R-:W-:Y:S01]  /*10f0*/  FMUL R6, R6, UR7 ;  /* 0x0000000706067c20 */ /* 0x008fe20008400000 */
[----:B------:R-:W3:Y:S08]  /*1100*/  F2I.U32.TRUNC.NTZ R51, R5 ;  /* 0x0000000500337305 */ /* 0x000ef0000020f000 */
[----:B------:R-:W4:Y:S01]  /*1110*/  F2I.U32.TRUNC.NTZ R58, R6 ;  /* 0x00000006003a7305 */ /* 0x000f22000020f000 */
[----:B-1----:R-:W-:Y:S01]  /*1120*/  UISETP.NE.AND UP3, UPT, UR6, 0x1, UPT ;  /* 0x000000010600788c */ /* 0x002fe2000bf65270 */
[----:B---3--:R-:W-:-:S04]  /*1130*/  IMAD.MOV R51, RZ, RZ, -R51 ;  /* 0x000000ffff337224 */ /* 0x008fc800078e0a33 */
[----:B------:R-:W-:Y:S01]  /*1140*/  IMAD R51, R0, R51, R20 ;  /* 0x0000003300337224 */ /* 0x000fe200078e0214 */
[----:B------:R-:W-:Y:S01]  /*1150*/  PRMT R0, RZ, 0x7610, R0 ;  /* 0x00007610ff007816 */ /* 0x000fe20000000000 */
[----:B----4-:R-:W-:-:S04]  /*1160*/  IMAD.MOV R58, RZ, RZ, -R58 ;  /* 0x000000ffff3a7224 */ /* 0x010fc800078e0a3a */
[----:B------:R-:W-:Y:S01]  /*1170*/  IMAD R58, R4, R58, R21 ;  /* 0x0000003a043a7224 */ /* 0x000fe200078e0215 */
[----:B--2---:R-:W-:Y:S06]  /*1180*/  BRA.U UP4, `(.L_x_18) ;  /* 0x0000000104247547 */ /* 0x004fec000b800000 */
[----:B------:R-:W-:Y:S01]  /*1190*/  ISETP.NE.AND P1, PT, R51, RZ, PT ;  /* 0x000000ff3300720c */ /* 0x000fe20003f25270 */
[----:B------:R-:W-:Y:S01]  /*11a0*/  IMAD.MOV.U32 R0, RZ, RZ, 0x3 ;  /* 0x00000003ff007424 */ /* 0x000fe200078e00ff */
[C---:B------:R-:W-:Y:S02]  /*11b0*/  LOP3.LUT R5, R58.reuse, 0xfffffffe, RZ, 0xc0, !PT ;  /* 0xfffffffe3a057812 */ /* 0x040fe400078ec0ff */
[----:B------:R-:W-:Y:S02]  /*11c0*/  ISETP.LT.U32.OR P1, PT, R58, 0x2, !P1 ;  /* 0x000000023a00780c */ /* 0x000fe40004f21470 */
[----:B------:R-:W-:Y:S02]  /*11d0*/  SHF.L.U32 R0, R0, R5, RZ ;  /* 0x0000000500007219 */ /* 0x000fe400000006ff */
[----:B------:R-:W-:Y:S02]  /*11e0*/  SEL R7, RZ, 0x1, !P1 ;  /* 0x00000001ff077807 */ /* 0x000fe40004800000 */
[----:B------:R-:W-:-:S05]  /*11f0*/  SEL R4, RZ, 0x2, !P1 ;  /* 0x00000002ff047807 */ /* 0x000fca0004800000 */
[----:B------:R-:W-:-:S05]  /*1200*/  IMAD.IADD R4, R7, 0x1, R4 ;  /* 0x0000000107047824 */ /* 0x000fca00078e0204 */
[----:B------:R-:W-:Y:S02]  /*1210*/  PRMT R10, R4, 0x7610, R10 ;  /* 0x00007610040a7816 */ /* 0x000fe4000000000a */
.L_x_18:
[----:B------:R-:W-:Y:S05]  /*1220*/  @!P0 BRA `(.L_x_19) ;  /* 0x0000000000b88947 */ /* 0x000fea0003800000 */
[----:B------:R-:W1:Y:S01]  /*1230*/  LDC.64 R6, c[0x0][0xd18] ;  /* 0x00034600ff067b82 */ /* 0x000e620000000a00 */
[----:B------:R-:W-:-:S07]  /*1240*/  ISETP.NE.AND P0, PT, R13, 0x1, PT ;  /* 0x000000010d00780c */ /* 0x000fce0003f05270 */
[----:B------:R-:W2:Y:S08]  /*1250*/  LDC R14, c[0x0][0xd0c] ;  /* 0x00034300ff0e7b82 */ /* 0x000eb00000000800 */
[----:B------:R-:W3:Y:S08]  /*1260*/  LDC R15, c[0x0][0x370] ;  /* 0x0000dc00ff0f7b82 */ /* 0x000ef00000000800 */
[----:B------:R-:W4:Y:S01]  /*1270*/  LDC R16, c[0x0][0x374] ;  /* 0x0000dd00ff107b82 */ /* 0x000f220000000800 */
[----:B-1----:R-:W-:-:S07]  /*1280*/  ISETP.NE.AND P1, PT, R6, 0x1, PT ;  /* 0x000000010600780c */ /* 0x002fce0003f25270 */
[----:B------:R-:W3:Y:S01]  /*1290*/  LDC.64 R8, c[0x0][0xd10] ;  /* 0x00034400ff087b82 */ /* 0x000ee20000000a00 */
[----:B--2---:R-:W-:-:S07]  /*12a0*/  ISETP.NE.AND P2, PT, R14, 0x1, PT ;  /* 0x000000010e00780c */ /* 0x004fce0003f45270 */
[----:B------:R-:W1:Y:S08]  /*12b0*/  LDC R12, c[0x0][0xd20] ;  /* 0x00034800ff0c7b82 */ /* 0x000e700000000800 */
[----:B------:R-:W2:Y:S01]  /*12c0*/  LDC.64 R4, c[0x0][0xd28] ;  /* 0x00034a00ff047b82 */ /* 0x000ea20000000a00 */
[----:B----4-:R-:W-:-:S04]  /*12d0*/  IMAD.HI.U32 R17, R16, R7, RZ ;  /* 0x0000000710117227 */ /* 0x010fc800078e00ff */
[----:B------:R-:W-:-:S04]  /*12e0*/  IMAD.HI.U32 R7, R20, R7, RZ ;  /* 0x0000000714077227 */ /* 0x000fc800078e00ff */
[----:B---3--:R-:W-:-:S04]  /*12f0*/  IMAD.HI.U32 R18, R15, R8, RZ ;  /* 0x000000080f127227 */ /* 0x008fc800078e00ff */
[C---:B------:R-:W-:Y:S01]  /*1300*/  IMAD.HI.U32 R22, R21.reuse, R8, RZ ;  /* 0x0000000815167227 */ /* 0x040fe200078e00ff */
[-C--:B------:R-:W-:Y:S02]  /*1310*/  @P2 SHF.R.U32.HI R15, RZ, R9.reuse, R18 ;  /* 0x00000009ff0f2219 */ /* 0x080fe40000011612 */
[-C--:B-1----:R-:W-:Y:S02]  /*1320*/  @P1 SHF.R.U32.HI R16, RZ, R12.reuse, R17 ;  /* 0x0000000cff101219 */ /* 0x082fe40000011611 */
[----:B------:R-:W-:Y:S02]  /*1330*/  SHF.R.U32.HI R7, RZ, R12, R7 ;  /* 0x0000000cff077219 */ /* 0x000fe40000011607 */
[----:B------:R-:W-:Y:S02]  /*1340*/  SHF.R.U32.HI R22, RZ, R9, R22 ;  /* 0x00000009ff167219 */ /* 0x000fe40000011616 */
[----:B------:R-:W-:Y:S01]  /*1350*/  SEL R7, R20, R7, !P1 ;  /* 0x0000000714077207 */ /* 0x000fe20004800000 */
[----:B--2---:R-:W-:Y:S01]  /*1360*/  IMAD.HI.U32 R18, R16, R4, RZ ;  /* 0x0000000410127227 */ /* 0x004fe200078e00ff */
[----:B------:R-:W-:-:S02]  /*1370*/  SEL R9, R21, R22, !P2 ;  /* 0x0000001615097207 */ /* 0x000fc40005000000 */
[----:B------:R-:W-:Y:S01]  /*1380*/  IADD3 R17, PT, PT, -R7, RZ, RZ ;  /* 0x000000ff07117210 */ /* 0x000fe20007ffe1ff */
[----:B------:R-:W-:Y:S01]  /*1390*/  IMAD.HI.U32 R8, R15, R4, RZ ;  /* 0x000000040f087227 */ /* 0x000fe200078e00ff */
[----:B------:R-:W-:-:S03]  /*13a0*/  @P0 SHF.R.U32.HI R16, RZ, R5, R18 ;  /* 0x00000005ff100219 */ /* 0x000fc60000011612 */
[----:B------:R-:W-:Y:S01]  /*13b0*/  IMAD R17, R6, R17, R20 ;  /* 0x0000001106117224 */ /* 0x000fe200078e0214 */
[----:B------:R-:W-:Y:S01]  /*13c0*/  @P0 SHF.R.U32.HI R15, RZ, R5, R8 ;  /* 0x00000005ff0f0219 */ /* 0x000fe20000011608 */
[----:B------:R-:W-:-:S04]  /*13d0*/  IMAD R16, R16, R13, RZ ;  /* 0x0000000d10107224 */ /* 0x000fc800078e02ff */
[----:B------:R-:W-:Y:S01]  /*13e0*/  IMAD R8, R15, R13, RZ ;  /* 0x0000000d0f087224 */ /* 0x000fe200078e02ff */
[----:B------:R-:W-:-:S04]  /*13f0*/  ISETP.GE.AND P1, PT, R7, R16, PT ;  /* 0x000000100700720c */ /* 0x000fc80003f26270 */
[----:B------:R-:W-:Y:S01]  /*1400*/  ISETP.GE.OR P1, PT, R9, R8, P1 ;  /* 0x000000080900720c */ /* 0x000fe20000f26670 */
[----:B------:R-:W-:-:S05]  /*1410*/  IMAD.HI.U32 R8, R7, R4, RZ ;  /* 0x0000000407087227 */ /* 0x000fca00078e00ff */
[----:B------:R-:W-:-:S04]  /*1420*/  SHF.R.U32.HI R8, RZ, R5, R8 ;  /* 0x00000005ff087219 */ /* 0x000fc80000011608 */
[----:B------:R-:W-:-:S03]  /*1430*/  SEL R8, R7, R8, !P0 ;  /* 0x0000000807087207 */ /* 0x000fc60004000000 */
[----:B------:R-:W-:Y:S01]  /*1440*/  @!P1 IMAD.HI.U32 R12, R9, R4, RZ ;  /* 0x00000004090c9227 */ /* 0x000fe200078e00ff */
[----:B------:R-:W-:-:S04]  /*1450*/  IADD3 R4, PT, PT, -R8, RZ, RZ ;  /* 0x000000ff08047210 */ /* 0x000fc80007ffe1ff */
[----:B------:R-:W-:Y:S01]  /*1460*/  @!P1 SHF.R.U32.HI R12, RZ, R5, R12 ;  /* 0x00000005ff0c9219 */ /* 0x000fe2000001160c */
[----:B------:R-:W-:-:S03]  /*1470*/  IMAD R4, R13, R4, R7 ;  /* 0x000000040d047224 */ /* 0x000fc600078e0207 */
[----:B------:R-:W-:-:S05]  /*1480*/  @!P1 SEL R5, R9, R12, !P0 ;  /* 0x0000000c09059207 */ /* 0x000fca0004000000 */
[--C-:B------:R-:W-:Y:S02]  /*1490*/  @!P1 IMAD.IADD R8, R8, 0x1, -R5.reuse ;  /* 0x0000000108089824 */ /* 0x100fe400078e0a05 */
[----:B------:R-:W-:Y:S01]  /*14a0*/  @!P1 IMAD R5, R4, R15, R5 ;  /* 0x0000000f04059224 */ /* 0x000fe200078e0205 */
[----:B------:R-:W-:Y:S01]  /*14b0*/  IADD3 R4, PT, PT, -R9, RZ, RZ ;  /* 0x000000ff09047210 */ /* 0x000fe20007ffe1ff */
[----:B------:R-:W-:Y:S02]  /*14c0*/  @!P1 IMAD R7, R8, R13, R9 ;  /* 0x0000000d08079224 */ /* 0x000fe400078e0209 */
[----:B------:R-:W-:Y:S02]  /*14d0*/  @!P1 IMAD.MOV.U32 R9, RZ, RZ, R5 ;  /* 0x000000ffff099224 */ /* 0x000fe400078e0005 */
[----:B------:R-:W-:Y:S02]  /*14e0*/  IMAD R4, R14, R4, R21 ;  /* 0x000000040e047224 */ /* 0x000fe400078e0215 */
[----:B------:R-:W-:-:S02]  /*14f0*/  IMAD R20, R7, R6, R17 ;  /* 0x0000000607147224 */ /* 0x000fc400078e0211 */
[----:B------:R-:W-:Y:S02]  /*1500*/  IMAD R21, R9, R14, R4 ;  /* 0x0000000e09157224 */ /* 0x000fe400078e0204 */
.L_x_19:
[----:B------:R-:W-:Y:S05]  /*1510*/  BRA.U UP3, `(.L_x_20) ;  /* 0x0000000103407547 */ /* 0x000fea000b800000 */
[----:B------:R-:W1:Y:S08]  /*1520*/  LDC.64 R6, c[0x0][0xd10] ;  /* 0x00034400ff067b82 */ /* 0x000e700000000a00 */
[----:B------:R-:W2:Y:S08]  /*1530*/  LDC.64 R4, c[0x0][0xd18] ;  /* 0x00034600ff047b82 */ /* 0x000eb00000000a00 */
[----:B------:R-:W3:Y:S08]  /*1540*/  LDC R8, c[0x0][0xd20] ;  /* 0x00034800ff087b82 */ /* 0x000ef00000000800 */
[----:B------:R-:W4:Y:S01]  /*1550*/  LDC R12, c[0x0][0xd0c] ;  /* 0x00034300ff0c7b82 */ /* 0x000f220000000800 */
[----:B-1----:R-:W-:-:S05]  /*1560*/  IMAD.HI.U32 R6, R21, R6, RZ ;  /* 0x0000000615067227 */ /* 0x002fca00078e00ff */
[----:B------:R-:W-:Y:S01]  /*1570*/  SHF.R.U32.HI R6, RZ, R7, R6 ;  /* 0x00000007ff067219 */ /* 0x000fe20000011606 */
[----:B--2---:R-:W-:Y:S01]  /*1580*/  IMAD.HI.U32 R5, R20, R5, RZ ;  /* 0x0000000514057227 */ /* 0x004fe200078e00ff */
[----:B------:R-:W-:-:S04]  /*1590*/  ISETP.NE.AND P0, PT, R4, 0x1, PT ;  /* 0x000000010400780c */ /* 0x000fc80003f05270 */
[----:B---3--:R-:W-:-:S04]  /*15a0*/  SHF.R.U32.HI R5, RZ, R8, R5 ;  /* 0x00000008ff057219 */ /* 0x008fc80000011605 */
[----:B------:R-:W-:Y:S02]  /*15b0*/  SEL R5, R20, R5, !P0 ;  /* 0x0000000514057207 */ /* 0x000fe40004000000 */
[----:B----4-:R-:W-:-:S04]  /*15c0*/  ISETP.NE.AND P1, PT, R12, 0x1, PT ;  /* 0x000000010c00780c */ /* 0x010fc80003f25270 */
[----:B------:R-:W-:-:S05]  /*15d0*/  SEL R6, R21, R6, !P1 ;  /* 0x0000000615067207 */ /* 0x000fca0004800000 */
[----:B------:R-:W-:Y:S02]  /*15e0*/  IMAD.IADD R7, R5, 0x1, -R6 ;  /* 0x0000000105077824 */ /* 0x000fe400078e0a06 */
[----:B------:R-:W-:Y:S02]  /*15f0*/  IMAD.IADD R5, R6, 0x1, -R5 ;  /* 0x0000000106057824 */ /* 0x000fe400078e0a05 */
[----:B------:R-:W-:Y:S02]  /*1600*/  IMAD R21, R7, R12, R21 ;  /* 0x0000000c07157224 */ /* 0x000fe400078e0215 */
[----:B------:R-:W-:Y:S02]  /*1610*/  IMAD R20, R5, R4, R20 ;  /* 0x0000000405147224 */ /* 0x000fe400078e0214 */
.L_x_20:
[----:B------:R-:W-:Y:S05]  /*1620*/  BRA.U !UP1, `(.L_x_21) ;  /* 0x00000001090c7547 */ /* 0x000fea000b800000 */
[----:B------:R-:W-:Y:S01]  /*1630*/  UCGABAR_WAIT ;  /* 0x0000000000007dc7 */ /* 0x000fe20008000000 */
[----:B------:R-:W-:Y:S01]  /*1640*/  CCTL.IVALL ;  /* 0x00000000ff00798f */ /* 0x000fe20002000000 */
[----:B------:R-:W-:Y:S05]  /*1650*/  BRA `(.L_x_22) ;  /* 0x0000000000047947 */ /* 0x000fea0003800000 */
.L_x_21:
[----:B------:R-:W-:Y:S06]  /*1660*/  BAR.SYNC.DEFER_BLOCKING 0x0 ;  /* 0x0000000000007b1d */ /* 0x000fec0000010000 */
.L_x_22:
[----:B------:R-:W1:Y:S02]  /*1670*/  LDCU UR7, c[0x0][0x38c] ;  /* 0x00007180ff0777ac */ /* 0x000e640008000800 */
[----:B-1----:R-:W-:-:S04]  /*1680*/  UIADD3 UR7, UPT, UPT, UR7, 0x3f, URZ ;  /* 0x0000003f07077890 */ /* 0x002fc8000fffe0ff */
[----:B------:R-:W-:-:S04]  /*1690*/  USHF.R.S32.HI UR6, URZ, 0x1f, UR7 ;  /* 0x0000001fff067899 */ /* 0x000fc80008011407 */
[----:B------:R-:W-:-:S04]  /*16a0*/  ULEA.HI UR6, UR6, UR7, URZ, 0x6 ;  /* 0x0000000706067291 */ /* 0x000fc8000f8f30ff */
[----:B------:R-:W-:Y:S01]  /*16b0*/  USHF.R.S32.HI UR21, URZ, 0x6, UR6 ;  /* 0x00000006ff157899 */ /* 0x000fe20008011406 */
[----:B------:R-:W-:Y:S11]  /*16c0*/  BRA.U UP2, `(.L_x_23) ;  /* 0x0000001502007547 */ /* 0x000ff6000b800000 */
[----:B------:R-:W1:Y:S01]  /*16d0*/  LDC R3, c[0x0][0x370] ;  /* 0x0000dc00ff037b82 */ /* 0x000e620000000800 */
[----:B------:R-:W-:Y:S01]  /*16e0*/  UISETP.NE.OR UP0, UPT, UR4, URZ, !UPT ;  /* 0x000000ff0400728c */ /* 0x000fe2000ff05670 */
[----:B------:R-:W-:Y:S01]  /*16f0*/  R2UR UR4, R11 ;  /* 0x000000000b0472ca */ /* 0x000fe200000e0000 */
[----:B------:R-:W-:Y:S01]  /*1700*/  UISETP.LT.AND UP1, UPT, UR21, 0x1, UPT ;  /* 0x000000011500788c */ /* 0x000fe2000bf21270 */
[----:B------:R-:W-:Y:S01]  /*1710*/  PLOP3.LUT P1, PT, PT, PT, UP5, 0x80, 0x8 ;  /* 0x000000000008781c */ /* 0x000fe20003f2f058 */
[----:B------:R-:W-:Y:S01]  /*1720*/  IMAD.MOV.U32 R17, RZ, RZ, 0x1 ;  /* 0x00000001ff117424 */ /* 0x000fe200078e00ff */
[----:B------:R-:W-:Y:S02]  /*1730*/  CS2R R14, SRZ ;  /* 0x00000000000e7805 */ /* 0x000fe4000001ff00 */
[----:B------:R-:W-:Y:S01]  /*1740*/  PLOP3.LUT P4, PT, P4, PT, UP0, 0xae, 0xea ;  /* 0x0000000000ea781c */ /* 0x000fe2000278f50e */
[----:B------:R-:W2:Y:S01]  /*1750*/  S2UR UR5, SR_CgaCtaId ;  /* 0x00000000000579c3 */ /* 0x000ea20000008800 */
[----:B------:R-:W-:Y:S01]  /*1760*/  PLOP3.LUT P1, PT, P1, PT, PT, 0x8, 0x80 ;  /* 0x000000000080781c */ /* 0x000fe20000f2e170 */
[----:B------:R-:W-:Y:S01]  /*1770*/  IMAD.MOV.U32 R16, RZ, RZ, RZ ;  /* 0x000000ffff107224 */ /* 0x000fe200078e00ff */
[----:B------:R-:W3:Y:S01]  /*1780*/  LDCU.64 UR28, c[0x0][0x348] ;  /* 0x00006900ff1c77ac */ /* 0x000ee20008000a00 */
[----:B------:R-:W-:Y:S01]  /*1790*/  IMAD.MOV.U32 R12, RZ, RZ, 0x1 ;  /* 0x00000001ff0c7424 */ /* 0x000fe200078e00ff */
[----:B------:R-:W-:-:S03]  /*17a0*/  USEL UR21, UR21, 0x1, !UP1 ;  /* 0x0000000115157887 */ /* 0x000fc6000c800000 */
[----:B------:R-:W4:Y:S01]  /*17b0*/  LDC R0, c[0x0][0x374] ;  /* 0x0000dd00ff007b82 */ /* 0x000f220000000800 */
[----:B------:R-:W-:Y:S01]  /*17c0*/  UMOV UR15, URZ ;  /* 0x000000ff000f7c82 */ /* 0x000fe20008000000 */
[----:B------:R-:W-:-:S07]  /*17d0*/  UMOV UR7, 0x400 ;  /* 0x0000040000077882 */ /* 0x000fce0000000000 */
.L_x_34:
[----:B------:R-:W-:-:S03]  /*17e0*/  UISETP.NE.AND UP0, UPT, UR37, URZ, UPT ;  /* 0x000000ff2500728c */ /* 0x000fc6000bf05270 */
[----:B--2---:R-:W-:Y:S02]  /*17f0*/  UMOV UR37, UR5 ;  /* 0x0000000500257c82 */ /* 0x004fe40008000000 */
[----:B------:R-:W-:-:S04]  /*1800*/  ULEA UR6, UR37, UR7, 0x18 ;  /* 0x0000000725067291 */ /* 0x000fc8000f8ec0ff */
[----:B------:R-:W-:Y:S08]  /*1810*/  BRA.U UP0, `(.L_x_24) ;  /* 0x0000000100347547 */ /* 0x000ff0000b800000 */
[----:B------:R-:W2:Y:S01]  /*1820*/  S2R R4, SR_CgaCtaId ;  /* 0x0000000000047919 */ /* 0x000ea20000008800 */
[----:B------:R-:W-:-:S04]  /*1830*/  MOV R5, 0x400 ;  /* 0x0000040000057802 */ /* 0x000fc80000000f00 */
[----:B--2---:R-:W-:Y:S02]  /*1840*/  LEA R5, R4, R5, 0x18 ;  /* 0x0000000504057211 */ /* 0x004fe400078ec0ff */
[----:B------:R-:W-:-:S03]  /*1850*/  SHF.L.U32 R4, R12, 0x1f, RZ ;  /* 0x0000001f0c047819 */ /* 0x000fc600000006ff */
[----:B------:R-:W-:-:S04]  /*1860*/  IMAD R5, R14, 0x8, R5 ;  /* 0x000000080e057824 */ /* 0x000fc800078e0205 */
[----:B------:R-:W2:Y:S02]  /*1870*/  SYNCS.PHASECHK.TRANS64.TRYWAIT P0, [R5+URZ+0x170], R4 ;  /* 0x00017004050075a7 */ /* 0x000ea400080011ff */
[----:B--2---:R-:W-:Y:S05]  /*1880*/  @!P0 BRA `(.L_x_25) ;  /* 0x0000007800408947 */ /* 0x004fea0003800000 */
.L_x_149:
[----:B------:R-:W-:Y:S01]  /*1890*/  VIADD R14, R14, 0x1 ;  /* 0x000000010e0e7836 */ /* 0x000fe20000000000 */
[----:B------:R2:W-:Y:S04]  /*18a0*/  SYNCS.ARRIVE.TRANS64.A1T0 RZ, [R5+URZ+0x160], RZ ;  /* 0x000160ff05ff79a7 */ /* 0x0005e800081000ff */
[----:B------:R-:W-:-:S04]  /*18b0*/  ISETP.NE.AND P0, PT, R14, 0x2, PT ;  /* 0x000000020e00780c */ /* 0x000fc80003f05270 */
[----:B------:R-:W-:Y:S02]  /*18c0*/  SEL R14, R14, RZ, P0 ;  /* 0x000000ff0e0e7207 */ /* 0x000fe40000000000 */
[----:B--2---:R-:W-:-:S04]  /*18d0*/  SEL R5, RZ, 0x1, P0 ;  /* 0x00000001ff057807 */ /* 0x004fc80000000000 */
[----:B------:R-:W-:-:S07]  /*18e0*/  LOP3.LUT R12, R12, R5, RZ, 0x3c, !PT ;  /* 0x000000050c0c7212 */ /* 0x000fce00078e3cff */
.L_x_24:
[----:B------:R-:W-:Y:S01]  /*18f0*/  ULEA UR8, UR15, UR6, 0x3 ;  /* 0x000000060f087291 */ /* 0x000fe2000f8e18ff */
[----:B------:R-:W-:Y:S02]  /*1900*/  SHF.L.U32 R4, R17, 0x1f, RZ ;  /* 0x0000001f11047819 */ /* 0x000fe400000006ff */
[----:B------:R-:W-:-:S06]  /*1910*/  LEA.HI R21, R21, R21, RZ, 0x1 ;  /* 0x0000001515157211 */ /* 0x000fcc00078f08ff */
[----:B------:R2:W1:Y:S02]  /*1920*/  SYNCS.PHASECHK.TRANS64.TRYWAIT P0, [UR8+0x68], R4 ;  /* 0x00006804ff0075a7 */ /* 0x0004640008001108 */
[----:B------:R-:W3:Y:S02]  /*1930*/  LDCU UR8, c[0x0][0x38c] ;  /* 0x00007180ff0877ac */ /* 0x000ee40008000800 */
[----:B---3--:R-:W-:-:S09]  /*1940*/  UISETP.GE.AND UP0, UPT, UR8, 0x1, UPT ;  /* 0x000000010800788c */ /* 0x008fd2000bf06270 */
[----:B--2---:R-:W-:Y:S05]  /*1950*/  BRA.U !UP0, `(.L_x_26) ;  /* 0x0000000108f87547 */ /* 0x004fea000b800000 */
[----:B------:R-:W-:Y:S01]  /*1960*/  SHF.R.S32.HI R4, RZ, 0x1, R21 ;  /* 0x00000001ff047819 */ /* 0x000fe20000011415 */
[----:B------:R-:W-:Y:S01]  /*1970*/  IMAD R20, R20, 0x2, R11 ;  /* 0x0000000214147824 */ /* 0x000fe200078e020b */
[----:B------:R-:W-:Y:S02]  /*1980*/  UIADD3 UR26, UP2, UPT, UR28, 0x80, URZ ;  /* 0x000000801c1a7890 */ /* 0x000fe4000ff5e0ff */
[----:B------:R-:W-:Y:S01]  /*1990*/  R2UR UR11, R4 ;  /* 0x00000000040b72ca */ /* 0x000fe200000e0000 */
[----:B------:R-:W-:Y:S01]  /*19a0*/  UIADD3 UR24, UP1, UPT, UR28, 0x280, URZ ;  /* 0x000002801c187890 */ /* 0x000fe2000ff3e0ff */
[----:B------:R-:W-:Y:S01]  /*19b0*/  R2UR UR19, R20 ;  /* 0x00000000141372ca */ /* 0x000fe200000e0000 */
[----:B------:R-:W-:Y:S02]  /*19c0*/  UIADD3 UR22, UP0, UPT, UR28, 0x180, URZ ;  /* 0x000001801c167890 */ /* 0x000fe4000ff1e0ff */
[----:B------:R-:W-:Y:S02]  /*19d0*/  UIADD3.X UR27, UPT, UPT, URZ, UR29, URZ, UP2, !UPT ;  /* 0x0000001dff1b7290 */ /* 0x000fe400097fe4ff */
[----:B------:R-:W-:-:S02]  /*19e0*/  UIADD3.X UR25, UPT, UPT, URZ, UR29, URZ, UP1, !UPT ;  /* 0x0000001dff197290 */ /* 0x000fc40008ffe4ff */
[----:B------:R-:W-:Y:S01]  /*19f0*/  UIADD3.X UR23, UPT, UPT, URZ, UR29, URZ, UP0, !UPT ;  /* 0x0000001dff177290 */ /* 0x000fe200087fe4ff */
[----:B------:R-:W-:Y:S01]  /*1a00*/  UMOV UR14, URZ ;  /* 0x000000ff000e7c82 */ /* 0x000fe20008000000 */
[----:B------:R-:W-:Y:S02]  /*1a10*/  UMOV UR13, UR15 ;  /* 0x0000000f000d7c82 */ /* 0x000fe40008000000 */
[----:B------:R-:W-:Y:S02]  /*1a20*/  ULEA UR11, UR11, UR4, 0x1 ;  /* 0x000000040b0b7291 */ /* 0x000fe4000f8e08ff */
[----:B------:R-:W-:Y:S02]  /*1a30*/  USHF.L.U32 UR19, UR19, 0x5, URZ ;  /* 0x0000000513137899 */ /* 0x000fe400080006ff */
[----:B------:R-:W-:Y:S01]  /*1a40*/  USHF.L.U32 UR35, UR11, 0x7, URZ ;  /* 0x000000070b237899 */ /* 0x000fe200080006ff */
[----:B------:R-:W-:Y:S01]  /*1a50*/  UMOV UR12, URZ ;  /* 0x000000ff000c7c82 */ /* 0x000fe20008000000 */
[----:B------:R-:W-:-:S10]  /*1a60*/  UMOV UR10, URZ ;  /* 0x000000ff000a7c82 */ /* 0x000fd40008000000 */
.L_x_30:
[----:B------:R-:W-:Y:S01]  /*1a70*/  ULEA UR9, UR13, UR6, 0x3 ;  /* 0x000000060d097291 */ /* 0x000fe2000f8e18ff */
[----:B-12---:R-:W-:Y:S11]  /*1a80*/  @P0 BRA `(.L_x_27) ;  /* 0x00000000000c0947 */ /* 0x006ff60003800000 */
[----:B------:R-:W-:-:S04]  /*1a90*/  SHF.L.U32 R5, R17, 0x1f, RZ ;  /* 0x0000001f11057819 */ /* 0x000fc800000006ff */
[----:B------:R-:W1:Y:S02]  /*1aa0*/  SYNCS.PHASECHK.TRANS64.TRYWAIT P0, [UR9+0x68], R5 ;  /* 0x00006805ff0075a7 */ /* 0x000e640008001109 */
[----:B-1----:R-:W-:Y:S05]  /*1ab0*/  @!P0 BRA `(.L_x_28) ;  /* 0x0000007400c88947 */ /* 0x002fea0003800000 */
.L_x_27:
[----:B------:R-:W-:Y:S01]  /*1ac0*/  UIADD3 UR15, UPT, UPT, UR13, 0x1, URZ ;  /* 0x000000010d0f7890 */ /* 0x000fe2000fffe0ff */
[----:B-1----:R-:W-:Y:S01]  /*1ad0*/  @!P4 IMAD.MOV.U32 R5, RZ, RZ, 0x7000 ;  /* 0x00007000ff05c424 */ /* 0x002fe200078e00ff */
[----:B------:R-:W-:Y:S02]  /*1ae0*/  ULOP3.LUT UR8, UR14, 0x1, URZ, 0xc0, !UPT ;  /* 0x000000010e087892 */ /* 0x000fe4000f8ec0ff */
[----:B------:R-:W-:Y:S02]  /*1af0*/  UISETP.NE.AND UP0, UPT, UR15, 0xd, UPT ;  /* 0x0000000d0f00788c */ /* 0x000fe4000bf05270 */
[----:B------:R-:W-:Y:S02]  /*1b00*/  ULEA UR32, UR13, UR6, 0xd ;  /* 0x000000060d207291 */ /* 0x000fe4000f8e68ff */
[----:B------:R-:W-:Y:S01]  /*1b10*/  USEL UR17, URZ, 0x1, UP0 ;  /* 0x00000001ff117887 */ /* 0x000fe20008000000 */
[----:B------:R-:W-:Y:S01]  /*1b20*/  @!P4 ISETP.NE.AND P0, PT, RZ, UR8, PT ;  /* 0x00000008ff00cc0c */ /* 0x000fe2000bf05270 */
[----:B------:R-:W-:-:S02]  /*1b30*/  USEL UR15, UR15, URZ, UP0 ;  /* 0x000000ff0f0f7287 */ /* 0x000fc40008000000 */
[----:B------:R-:W-:Y:S01]  /*1b40*/  USHF.L.U32 UR34, UR14, 0x5, URZ ;  /* 0x000000050e227899 */ /* 0x000fe200080006ff */
[----:B------:R-:W-:Y:S01]  /*1b50*/  @!P4 SEL R5, R5, 0x6000, !P0 ;  /* 0x000060000505c807 */ /* 0x000fe20004000000 */
[----:B------:R-:W-:Y:S01]  /*1b60*/  ULEA UR16, UR15, UR6, 0x3 ;  /* 0x000000060f107291 */ /* 0x000fe2000f8e18ff */
[----:B------:R-:W-:Y:S01]  /*1b70*/  LOP3.LUT R17, R17, UR17, RZ, 0x3c, !PT ;  /* 0x0000001111117c12 */ /* 0x000fe2000f8e3cff */
[----:B------:R-:W-:Y:S01]  /*1b80*/  ULOP3.LUT UR33, UR9, 0xfefffff8, URZ, 0xc0, !UPT ;  /* 0xfefffff809217892 */ /* 0x000fe2000f8ec0ff */
[----:B------:R1:W-:Y:S01]  /*1b90*/  @!P4 SYNCS.ARRIVE.TRANS64 RZ, [UR9], R5 ;  /* 0x00000005ffffc9a7 */ /* 0x0003e20008000009 */
[----:B------:R-:W-:Y:S01]  /*1ba0*/  UIADD3 UR32, UPT, UPT, UR32, 0x8400, URZ ;  /* 0x0000840020207890 */ /* 0x000fe2000fffe0ff */
[----:B------:R-:W-:Y:S01]  /*1bb0*/  SHF.L.U32 R4, R17, 0x1f, RZ ;  /* 0x0000001f11047819 */ /* 0x000fe200000006ff */
[----:B------:R-:W-:Y:S01]  /*1bc0*/  USHF.L.U32 UR18, UR14, 0x6, URZ ;  /* 0x000000060e127899 */ /* 0x000fe200080006ff */
[----:B------:R-:W-:Y:S01]  /*1bd0*/  UMOV UR30, 0x0 ;  /* 0x00000000001e7882 */ /* 0x000fe20000000000 */
[----:B------:R-:W-:Y:S01]  /*1be0*/  UMOV UR31, 0x10000000 ;  /* 0x10000000001f7882 */ /* 0x000fe20000000000 */
[----:B------:R-:W-:Y:S01]  /*1bf0*/  UMOV UR20, UR36 ;  /* 0x0000002400147c82 */ /* 0x000fe20008000000 */
[----:B------:R-:W-:Y:S01]  /*1c00*/  UMOV UR17, UR33 ;  /* 0x0000002100117c82 */ /* 0x000fe20008000000 */
[----:B------:R-:W-:Y:S01]  /*1c10*/  UISETP.NE.AND UP0, UPT, UR8, URZ, UPT ;  /* 0x000000ff0800728c */ /* 0x000fe2000bf05270 */
[----:B------:R1:W2:Y:S01]  /*1c20*/  SYNCS.PHASECHK.TRANS64.TRYWAIT P0, [UR16+0x68], R4 ;  /* 0x00006804ff0075a7 */ /* 0x0002a20008001110 */
[----:B------:R-:W-:Y:S01]  /*1c30*/  ULEA UR16, UR13, UR6, 0xc ;  /* 0x000000060d107291 */ /* 0x000fe2000f8e60ff */
[----:B------:R1:W-:Y:S03]  /*1c40*/  UTMALDG.3D.2CTA [UR32], [UR26], desc[UR30] ;  /* 0x00001e201a0075b4 */ /* 0x0003e60008211000 */
[----:B------:R-:W-:-:S09]  /*1c50*/  UIADD3 UR16, UPT, UPT, UR16, 0x22400, URZ ;  /* 0x0002240010107890 */ /* 0x000fd2000fffe0ff */
[----:B------:R1:W-:Y:S01]  /*1c60*/  UTMALDG.3D.2CTA [UR16], [UR24], desc[UR30] ;  /* 0x00001e10180075b4 */ /* 0x0003e20008211000 */
[----:B------:R-:W-:Y:S05]  /*1c70*/  BRA.U UP0, `(.L_x_29) ;  /* 0x0000000100207547 */ /* 0x000fea000b800000 */
[----:B------:R-:W-:Y:S02]  /*1c80*/  ULEA UR8, UR13, UR6, 0xb ;  /* 0x000000060d087291 */ /* 0x000fe4000f8e58ff */
[----:B------:R-:W-:Y:S02]  /*1c90*/  ULOP3.LUT UR9, UR9, 0xfefffff8, URZ, 0xc0, !UPT ;  /* 0xfefffff809097892 */ /* 0x000fe4000f8ec0ff */
[----:B------:R-:W-:Y:S01]  /*1ca0*/  UIADD3 UR8, UPT, UPT, UR8, 0x2f400, URZ ;  /* 0x0002f40008087890 */ /* 0x000fe2000fffe0ff */
[----:B-1----:R-:W-:Y:S01]  /*1cb0*/  UMOV UR16, 0x0 ;  /* 0x0000000000107882 */ /* 0x002fe20000000000 */
[----:B------:R-:W-:Y:S01]  /*1cc0*/  UMOV UR17, 0x10000000 ;  /* 0x1000000000117882 */ /* 0x000fe20000000000 */
[----:B------:R-:W-:-:S06]  /*1cd0*/  UMOV UR13, UR36 ;  /* 0x00000024000d7c82 */ /* 0x000fcc0008000000 */
[----:B------:R1:W-:Y:S02]  /*1ce0*/  UTMALDG.4D.2CTA [UR8], [UR22], desc[UR16] ;  /* 0x00001008160075b4 */ /* 0x0003e40008219000 */
[----:B-1----:R-:W-:-:S12]  /*1cf0*/  UIADD3 UR12, UPT, UPT, UR12, 0x1, URZ ;  /* 0x000000010c0c7890 */ /* 0x002fd8000fffe0ff */
.L_x_29:
[----:B------:R-:W-:Y:S01]  /*1d00*/  UIADD3 UR14, UPT, UPT, UR14, 0x1, URZ ;  /* 0x000000010e0e7890 */ /* 0x000fe2000fffe0ff */
[----:B------:R-:W-:-:S03]  /*1d10*/  UMOV UR13, UR15 ;  /* 0x0000000f000d7c82 */ /* 0x000fc60008000000 */
[----:B------:R-:W-:-:S09]  /*1d20*/  UISETP.NE.AND UP0, UPT, UR14, UR21, UPT ;  /* 0x000000150e00728c */ /* 0x000fd2000bf05270 */
[----:B------:R-:W-:Y:S05]  /*1d30*/  BRA.U UP0, `(.L_x_30) ;  /* 0xfffffffd004c7547 */ /* 0x000fea000b83ffff */
.L_x_26:
[----:B------:R-:W-:Y:S01]  /*1d40*/  LEA R8, R16, UR6, 0x3 ;  /* 0x0000000610087c11 */ /* 0x000fe2000f8e18ff */
[----:B------:R-:W-:Y:S01]  /*1d50*/  @!P1 SYNCS.ARRIVE.TRANS64.A1T0 RZ, [UR6+0x118], RZ ;  /* 0x000118ffffff99a7 */ /* 0x000fe20008100006 */
[----:B-1----:R-:W-:Y:S01]  /*1d60*/  SHF.L.U32 R5, R15, 0x1f, RZ ;  /* 0x0000001f0f057819 */ /* 0x002fe200000006ff */
[----:B------:R-:W-:-:S03]  /*1d70*/  NOP ;  /* 0x0000000000007918 */ /* 0x000fc60000000000 */
[----:B--2---:R-:W1:Y:S01]  /*1d80*/  SYNCS.PHASECHK.TRANS64.TRYWAIT P0, [R8+URZ+0x120], R5 ;  /* 0x00012005080075a7 */ /* 0x004e6200080011ff */
[----:B------:R-:W-:Y:S01]  /*1d90*/  LEA R4, R16, UR6, 0x4 ;  /* 0x0000000610047c11 */ /* 0x000fe2000f8e20ff */
[----:B-1----:R-:W-:Y:S06]  /*1da0*/  @!P0 BRA `(.L_x_31) ;  /* 0x0000007400248947 */ /* 0x002fec0003800000 */
.L_x_151:
[----:B-1----:R-:W1:Y:S01]  /*1db0*/  LDS.128 R4, [R4+0x190] ;  /* 0x0001900004047984 */ /* 0x002e620000000c00 */
[----:B------:R-:W-:Y:S01]  /*1dc0*/  ISETP.GE.AND P0, PT, R2, 0x1, PT ;  /* 0x000000010200780c */ /* 0x000fe20003f06270 */
[----:B------:R-:W-:Y:S01]  /*1dd0*/  VIADD R8, R8, 0x130 ;  /* 0x0000013008087836 */ /* 0x000fe20000000000 */
[----:B------:R-:W-:Y:S01]  /*1de0*/  @!PT LDS RZ, [RZ] ;  /* 0x00000000fffff984 */ /* 0x000fe20000000800 */
[----:B------:R-:W-:Y:S01]  /*1df0*/  @!PT LDS RZ, [RZ] ;  /* 0x00000000fffff984 */ /* 0x000fe20000000800 */
[----:B------:R-:W-:Y:S01]  /*1e00*/  @!PT LDS RZ, [RZ] ;  /* 0x00000000fffff984 */ /* 0x000fe20000000800 */
[----:B------:R-:W-:Y:S01]  /*1e10*/  @!PT LDS RZ, [RZ] ;  /* 0x00000000fffff984 */ /* 0x000fe20000000800 */
[----:B------:R2:W-:Y:S06]  /*1e20*/  MEMBAR.ALL.CTA ;  /* 0x0000000000007992 */ /* 0x0005ec0000008000 */
[----:B--2---:R-:W2:Y:S01]  /*1e30*/  FENCE.VIEW.ASYNC.S ;  /* 0x00000000000073c6 */ /* 0x004ea20000000000 */
[----:B------:R-:W-:-:S04]  /*1e40*/  PRMT R8, RZ, 0x654, R8 ;  /* 0x00000654ff087816 */ /* 0x000fc80000000008 */
[----:B--2---:R2:W-:Y:S01]  /*1e50*/  SYNCS.ARRIVE.TRANS64.RED.A1T0 RZ, [R8+URZ], RZ ;  /* 0x000000ff08ff79a7 */ /* 0x0045e200081004ff */
[----:B-1----:R-:W-:-:S13]  /*1e60*/  LOP3.LUT P2, RZ, R6, 0x1, RZ, 0xc0, !PT ;  /* 0x0000000106ff7812 */ /* 0x002fda000784c0ff */
[----:B------:R-:W-:Y:S01]  /*1e70*/  @P2 SHF.R.U32.HI R9, RZ, 0x10, R5 ;  /* 0x00000010ff092819 */ /* 0x000fe20000011605 */
[----:B------:R-:W-:Y:S01]  /*1e80*/  VOTEU.ANY UP0, P2 ;  /* 0x0000000000ff7886 */ /* 0x000fe20001000100 */
[----:B------:R-:W-:Y:S02]  /*1e90*/  @P2 MOV R13, R4 ;  /* 0x00000004000d2202 */ /* 0x000fe40000000f00 */
[----:B------:R-:W-:Y:S02]  /*1ea0*/  @P2 R2UR.BROADCAST UR8, R9 ;  /* 0x00000000090822ca */ /* 0x000fe400008e0000 */
[----:B------:R-:W-:-:S11]  /*1eb0*/  @P2 LOP3.LUT R10, R5, 0xffff, RZ, 0xc0, !PT ;  /* 0x0000ffff050a2812 */ /* 0x000fd600078ec0ff */
[----:B------:R-:W-:Y:S01]  /*1ec0*/  @UP0 UMOV UR36, UR8 ;  /* 0x0000000800240c82 */ /* 0x000fe20008000000 */
[----:B--2---:R-:W-:Y:S05]  /*1ed0*/  @!P0 BRA `(.L_x_32) ;  /* 0x0000000000b88947 */ /* 0x004fea0003800000 */
[----:B------:R-:W4:Y:S01]  /*1ee0*/  LDC.64 R6, c[0x0][0xd18] ;  /* 0x00034600ff067b82 */ /* 0x000f220000000a00 */
[----:B------:R-:W-:-:S07]  /*1ef0*/  ISETP.NE.AND P3, PT, R2, 0x1, PT ;  /* 0x000000010200780c */ /* 0x000fce0003f65270 */
[----:B------:R-:W1:Y:S08]  /*1f00*/  LDC.64 R8, c[0x0][0xd10] ;  /* 0x00034400ff087b82 */ /* 0x000e700000000a00 */
[----:B------:R-:W2:Y:S08]  /*1f10*/  LDC R18, c[0x0][0xd20] ;  /* 0x00034800ff127b82 */ /* 0x000eb00000000800 */
[----:B------:R-:W3:Y:S01]  /*1f20*/  LDC R20, c[0x0][0xd0c] ;  /* 0x00034300ff147b82 */ /* 0x000ee20000000800 */
[----:B----4-:R-:W-:Y:S01]  /*1f30*/  IMAD.HI.U32 R19, R0, R7, RZ ;  /* 0x0000000700137227 */ /* 0x010fe200078e00ff */
[----:B------:R-:W-:-:S03]  /*1f40*/  ISETP.NE.AND P0, PT, R6, 0x1, PT ;  /* 0x000000010600780c */ /* 0x000fc60003f05270 */
[----:B------:R-:W-:-:S03]  /*1f50*/  IMAD.HI.U32 R7, R10, R7, RZ ;  /* 0x000000070a077227 */ /* 0x000fc600078e00ff */
[----:B------:R-:W4:Y:S01]  /*1f60*/  LDC.64 R4, c[0x0][0xd28] ;  /* 0x00034a00ff047b82 */ /* 0x000f220000000a00 */
[----:B-1----:R-:W-:-:S04]  /*1f70*/  IMAD.HI.U32 R22, R3, R8, RZ ;  /* 0x0000000803167227 */ /* 0x002fc800078e00ff */
[----:B------:R-:W-:Y:S01]  /*1f80*/  IMAD.HI.U32 R24, R13, R8, RZ ;  /* 0x000000080d187227 */ /* 0x000fe200078e00ff */
[----:B------:R-:W-:Y:S02]  /*1f90*/  SHF.R.U32.HI R22, RZ, R9, R22 ;  /* 0x00000009ff167219 */ /* 0x000fe40000011616 */
[-C--:B--2---:R-:W-:Y:S02]  /*1fa0*/  SHF.R.U32.HI R19, RZ, R18.reuse, R19 ;  /* 0x00000012ff137219 */ /* 0x084fe40000011613 */
[----:B------:R-:W-:Y:S02]  /*1fb0*/  SHF.R.U32.HI R7, RZ, R18, R7 ;  /* 0x00000012ff077219 */ /* 0x000fe40000011607 */
[----:B------:R-:W-:Y:S02]  /*1fc0*/  SEL R19, R0, R19, !P0 ;  /* 0x0000001300137207 */ /* 0x000fe40004000000 */
[----:B------:R-:W-:Y:S02]  /*1fd0*/  SHF.R.U32.HI R24, RZ, R9, R24 ;  /* 0x00000009ff187219 */ /* 0x000fe40000011618 */
[----:B---3--:R-:W-:-:S02]  /*1fe0*/  ISETP.NE.AND P1, PT, R20, 0x1, PT ;  /* 0x000000011400780c */ /* 0x008fc40003f25270 */
[----:B------:R-:W-:Y:S02]  /*1ff0*/  SEL R7, R10, R7, !P0 ;  /* 0x000000070a077207 */ /* 0x000fe40004000000 */
[----:B------:R-:W-:Y:S02]  /*2000*/  SEL R21, R3, R22, !P1 ;  /* 0x0000001603157207 */ /* 0x000fe40004800000 */
[----:B------:R-:W-:Y:S01]  /*2010*/  SEL R9, R13, R24, !P1 ;  /* 0x000000180d097207 */ /* 0x000fe20004800000 */
[----:B----4-:R-:W-:-:S04]  /*2020*/  IMAD.HI.U32 R22, R19, R4, RZ ;  /* 0x0000000413167227 */ /* 0x010fc800078e00ff */
[----:B------:R-:W-:Y:S01]  /*2030*/  IMAD.HI.U32 R8, R21, R4, RZ ;  /* 0x0000000415087227 */ /* 0x000fe200078e00ff */
[----:B------:R-:W-:-:S04]  /*2040*/  @P3 SHF.R.U32.HI R19, RZ, R5, R22 ;  /* 0x00000005ff133219 */ /* 0x000fc80000011616 */
[----:B------:R-:W-:Y:S01]  /*2050*/  @P3 SHF.R.U32.HI R21, RZ, R5, R8 ;  /* 0x00000005ff153219 */ /* 0x000fe20000011608 */
[----:B------:R-:W-:-:S04]  /*2060*/  IMAD R19, R2, R19, RZ ;  /* 0x0000001302137224 */ /* 0x000fc800078e02ff */
[----:B------:R-:W-:Y:S01]  /*2070*/  IMAD R8, R2, R21, RZ ;  /* 0x0000001502087224 */ /* 0x000fe200078e02ff */
[C---:B------:R-:W-:Y:S02]  /*2080*/  ISETP.GE.AND P0, PT, R7.reuse, R19, PT ;  /* 0x000000130700720c */ /* 0x040fe40003f06270 */
[----:B------:R-:W-:Y:S02]  /*2090*/  IADD3 R19, PT, PT, -R7, RZ, RZ ;  /* 0x000000ff07137210 */ /* 0x000fe40007ffe1ff */
[----:B------:R-:W-:Y:S01]  /*20a0*/  ISETP.GE.OR P0, PT, R9, R8, P0 ;  /* 0x000000080900720c */ /* 0x000fe20000706670 */
[----:B------:R-:W-:-:S04]  /*20b0*/  IMAD.HI.U32 R8, R7, R4, RZ ;  /* 0x0000000407087227 */ /* 0x000fc800078e00ff */
[----:B------:R-:W-:Y:S01]  /*20c0*/  IMAD R10, R6, R19, R10 ;  /* 0x00000013060a7224 */ /* 0x000fe200078e020a */
[----:B------:R-:W-:-:S04]  /*20d0*/  SHF.R.U32.HI R8, RZ, R5, R8 ;  /* 0x00000005ff087219 */ /* 0x000fc80000011608 */
[----:B------:R-:W-:-:S03]  /*20e0*/  SEL R8, R7, R8, !P3 ;  /* 0x0000000807087207 */ /* 0x000fc60005800000 */
[----:B------:R-:W-:-:S04]  /*20f0*/  @!P0 IMAD.HI.U32 R18, R9, R4, RZ ;  /* 0x0000000409128227 */ /* 0x000fc800078e00ff */
[----:B------:R-:W-:Y:S01]  /*2100*/  IMAD.MOV R4, RZ, RZ, -R8 ;  /* 0x000000ffff047224 */ /* 0x000fe200078e0a08 */
[----:B------:R-:W-:-:S03]  /*2110*/  @!P0 SHF.R.U32.HI R18, RZ, R5, R18 ;  /* 0x00000005ff128219 */ /* 0x000fc60000011612 */
[----:B------:R-:W-:Y:S01]  /*2120*/  IMAD R4, R2, R4, R7 ;  /* 0x0000000402047224 */ /* 0x000fe200078e0207 */
        /* <DEDUP_REMOVED lines=9> */
.L_x_32:
[----:B------:R-:W1:Y:S02]  /*21c0*/  LDCU UR8, c[0x0][0xd30] ;  /* 0x0001a600ff0877ac */ /* 0x000e640008000800 */
[----:B-1----:R-:W-:-:S09]  /*21d0*/  UISETP.NE.AND UP0, UPT, UR8, 0x1, UPT ;  /* 0x000000010800788c */ /* 0x002fd2000bf05270 */
        /* <DEDUP_REMOVED lines=16> */
[----:B------:R-:W-:-:S07]  /*22e0*/  IMAD R10, R5, R4, R10 ;  /* 0x00000004050a7224 */ /* 0x000fce00078e020a */
.L_x_33:
[----:B------:R-:W-:Y:S01]  /*22f0*/  VIADD R16, R16, 0x1 ;  /* 0x0000000110107836 */ /* 0x000fe20000000000 */
[----:B------:R-:W-:Y:S01]  /*2300*/  PLOP3.LUT P1, PT, PT, PT, PT, 0x80, 0x8 ;  /* 0x000000000008781c */ /* 0x000fe20003f2f070 */
[----:B------:R-:W-:Y:S02]  /*2310*/  IMAD.IADD R21, R13, 0x1, R58 ;  /* 0x000000010d157824 */ /* 0x000fe400078e023a */
[----:B------:R-:W-:Y:S01]  /*2320*/  IMAD.IADD R20, R10, 0x1, R51 ;  /* 0x000000010a147824 */ /* 0x000fe200078e0233 */
[----:B------:R-:W-:-:S04]  /*2330*/  ISETP.NE.AND P0, PT, R16, 0x2, PT ;  /* 0x000000021000780c */ /* 0x000fc80003f05270 */
[----:B------:R-:W-:Y:S02]  /*2340*/  SEL R4, RZ, 0x1, P0 ;  /* 0x00000001ff047807 */ /* 0x000fe40000000000 */
[----:B------:R-:W-:Y:S02]  /*2350*/  SEL R16, R16, RZ, P0 ;  /* 0x000000ff10107207 */ /* 0x000fe40000000000 */
[----:B------:R-:W-:Y:S01]  /*2360*/  LOP3.LUT R15, R15, R4, RZ, 0x3c, !PT ;  /* 0x000000040f0f7212 */ /* 0x000fe200078e3cff */
[----:B------:R-:W-:Y:S06]  /*2370*/  @P2 BRA `(.L_x_34) ;  /* 0xfffffff400182947 */ /* 0x000fec000383ffff */
[----:B------:R-:W-:Y:S01]  /*2380*/  UIADD3 UR6, UPT, UPT, UR6, 0x68, URZ ;  /* 0x0000006806067890 */ /* 0x000fe2000fffe0ff */
[----:B------:R-:W-:-:S03]  /*2390*/  SHF.L.U32 R3, R17, 0x1f, RZ ;  /* 0x0000001f11037819 */ /* 0x000fc600000006ff */
[----:B------:R-:W-:-:S09]  /*23a0*/  ULEA UR4, UR15, UR6, 0x3 ;  /* 0x000000060f047291 */ /* 0x000fd2000f8e18ff */
[----:B------:R-:W1:Y:S02]  /*23b0*/  SYNCS.PHASECHK.TRANS64.TRYWAIT P0, [UR4], R3 ;  /* 0x00000003ff0075a7 */ /* 0x000e640008001104 */
[----:B-1----:R-:W-:Y:S05]  /*23c0*/  @!P0 BRA `(.L_x_35) ;  /* 0x0000006c00b08947 */ /* 0x002fea0003800000 */
.L_x_153:
[----:B------:R-:W-:-:S04]  /*23d0*/  UIADD3 UR5, UPT, UPT, UR15, 0x1, URZ ;  /* 0x000000010f057890 */ /* 0x000fc8000fffe0ff */
[----:B------:R-:W-:-:S04]  /*23e0*/  UISETP.NE.AND UP0, UPT, UR5, 0xd, UPT ;  /* 0x0000000d0500788c */ /* 0x000fc8000bf05270 */
[----:B------:R-:W-:Y:S02]  /*23f0*/  USEL UR7, URZ, 0x1, UP0 ;  /* 0x00000001ff077887 */ /* 0x000fe40008000000 */
[----:B------:R-:W-:-:S04]  /*2400*/  USEL UR5, UR5, URZ, UP0 ;  /* 0x000000ff05057287 */ /* 0x000fc80008000000 */
[----:B------:R-:W-:Y:S01]  /*2410*/  ULEA UR4, UR5, UR6, 0x3 ;  /* 0x0000000605047291 */ /* 0x000fe2000f8e18ff */
[----:B------:R-:W-:-:S04]  /*2420*/  LOP3.LUT R2, R17, UR7, RZ, 0x3c, !PT ;  /* 0x0000000711027c12 */ /* 0x000fc8000f8e3cff */
[----:B-1----:R-:W-:-:S04]  /*2430*/  SHF.L.U32 R3, R2, 0x1f, RZ ;  /* 0x0000001f02037819 */ /* 0x002fc800000006ff */
[----:B------:R-:W1:Y:S02]  /*2440*/  SYNCS.PHASECHK.TRANS64.TRYWAIT P0, [UR4], R3 ;  /* 0x00000003ff0075a7 */ /* 0x000e640008001104 */
[----:B-1----:R-:W-:Y:S05]  /*2450*/  @!P0 BRA `(.L_x_36) ;  /* 0x0000006c00a48947 */ /* 0x002fea0003800000 */
.L_x_155:
        /* <DEDUP_REMOVED lines=9> */
.L_x_157:
        /* <DEDUP_REMOVED lines=9> */
.L_x_159:
        /* <DEDUP_REMOVED lines=9> */
.L_x_161:
        /* <DEDUP_REMOVED lines=9> */
.L_x_163:
        /* <DEDUP_REMOVED lines=9> */
.L_x_165:
        /* <DEDUP_REMOVED lines=9> */
.L_x_167:
        /* <DEDUP_REMOVED lines=9> */
.L_x_169:
        /* <DEDUP_REMOVED lines=9> */
.L_x_171:
        /* <DEDUP_REMOVED lines=9> */
.L_x_173:
        /* <DEDUP_REMOVED lines=9> */
.L_x_175:
[----:B------:R-:W-:-:S04]  /*2a00*/  UIADD3 UR5, UPT, UPT, UR5, 0x1, URZ ;  /* 0x0000000105057890 */ /* 0x000fc8000fffe0ff */
[----:B------:R-:W-:-:S04]  /*2a10*/  UISETP.NE.AND UP0, UPT, UR5, 0xd, UPT ;  /* 0x0000000d0500788c */ /* 0x000fc8000bf05270 */
[----:B------:R-:W-:Y:S02]  /*2a20*/  USEL UR4, URZ, 0x1, UP0 ;  /* 0x00000001ff047887 */ /* 0x000fe40008000000 */
[----:B------:R-:W-:-:S04]  /*2a30*/  USEL UR5, UR5, URZ, UP0 ;  /* 0x000000ff05057287 */ /* 0x000fc80008000000 */
[----:B------:R-:W-:Y:S01]  /*2a40*/  ULEA UR5, UR5, UR6, 0x3 ;  /* 0x0000000605057291 */ /* 0x000fe2000f8e18ff */
[----:B-1----:R-:W-:-:S04]  /*2a50*/  LOP3.LUT R3, R2, UR4, RZ, 0x3c, !PT ;  /* 0x0000000402037c12 */ /* 0x002fc8000f8e3cff */
[----:B------:R-:W-:Y:S01]  /*2a60*/  SHF.L.U32 R3, R3, 0x1f, RZ ;  /* 0x0000001f03037819 */ /* 0x000fe200000006ff */
[----:B----4-:R-:W-:-:S07]  /*2a70*/  IMAD.U32 R0, RZ, RZ, UR5 ;  /* 0x00000005ff007e24 */ /* 0x010fce000f8e00ff */
.L_x_47:
[----:B-1----:R1:W2:Y:S02]  /*2a80*/  SYNCS.PHASECHK.TRANS64.TRYWAIT P0, [R0+URZ], R3 ;  /* 0x00000003000075a7 */ /* 0x0022a400080011ff */
[----:B--2---:R-:W-:Y:S05]  /*2a90*/  @!P0 NANOSLEEP.SYNCS 0x989680 ;  /* 0x009896800000895d */ /* 0x004fea0003900000 */
[----:B------:R-:W2:Y:S02]  /*2aa0*/  @!P0 SYNCS.PHASECHK.TRANS64 P0, [R0+URZ], R3 ;  /* 0x00000003000085a7 */ /* 0x000ea400080010ff */
[----:B--2---:R-:W-:Y:S05]  /*2ab0*/  @P0 EXIT ;  /* 0x000000000000094d */ /* 0x004fea0003800000 */
[----:B------:R-:W-:Y:S05]  /*2ac0*/  BRA `(.L_x_47) ;  /* 0xfffffffc00ec7947 */ /* 0x000fea000383ffff */
.L_x_23:
[----:B------:R-:W-:-:S04]  /*2ad0*/  UISETP.NE.AND UP1, UPT, UR37, URZ, UPT ;  /* 0x000000ff2500728c */ /* 0x000fc8000bf25270 */
[----:B------:R-:W-:-:S09]  /*2ae0*/  UISETP.NE.OR UP1, UPT, UR10, 0x1, UP1 ;  /* 0x000000010a00788c */ /* 0x000fd20008f25670 */
[----:B------:R-:W-:Y:S05]  /*2af0*/  BRA.U UP1, `(.L_x_48) ;  /* 0x0000000501487547 */ /* 0x000fea000b800000 */
[----:B------:R-:W-:Y:S01]  /*2b00*/  ISETP.GE.U32.AND P2, PT, R3, 0x2, PT ;  /* 0x000000020300780c */ /* 0x000fe20003f46070 */
[----:B------:R-:W-:Y:S01]  /*2b10*/  IMAD.MOV.U32 R12, RZ, RZ, 0x1 ;  /* 0x00000001ff0c7424 */ /* 0x000fe200078e00ff */
[----:B------:R-:W-:Y:S02]  /*2b20*/  CS2R R10, SRZ ;  /* 0x00000000000a7805 */ /* 0x000fe4000001ff00 */
[----:B------:R-:W-:Y:S01]  /*2b30*/  CS2R R8, SRZ ;  /* 0x0000000000087805 */ /* 0x000fe2000001ff00 */
[----:B------:R-:W-:Y:S01]  /*2b40*/  UMOV UR4, 0x400 ;  /* 0x0000040000047882 */ /* 0x000fe20000000000 */
[----:B------:R-:W-:Y:S01]  /*2b50*/  UMOV UR6, URZ ;  /* 0x000000ff00067c82 */ /* 0x000fe20008000000 */
[----:B------:R-:W-:-:S12]  /*2b60*/  ULEA UR37, UR37, UR4, 0x18 ;  /* 0x0000000425257291 */ /* 0x000fd8000f8ec0ff */
.L_x_52:
[----:B------:R-:W-:Y:S02]  /*2b70*/  LEA R0, R8, UR37, 0x3 ;  /* 0x0000002508007c11 */ /* 0x000fe4000f8e18ff */
[----:B------:R-:W-:-:S03]  /*2b80*/  SHF.L.U32 R5, R9, 0x1f, RZ ;  /* 0x0000001f09057819 */ /* 0x000fc600000006ff */
[----:B------:R-:W-:Y:S01]  /*2b90*/  VIADD R4, R0, 0x170 ;  /* 0x0000017000047836 */ /* 0x000fe20000000000 */
[----:B------:R-:W1:Y:S02]  /*2ba0*/  SYNCS.PHASECHK.TRANS64.TRYWAIT P0, [R0+URZ+0x160], R5 ;  /* 0x00016005000075a7 */ /* 0x000e6400080011ff */
[----:B-1----:R-:W-:Y:S05]  /*2bb0*/  @!P0 BRA `(.L_x_49) ;  /* 0x0000006800d48947 */ /* 0x002fea0003800000 */
.L_x_176:
[----:B------:R-:W-:Y:S01]  /*2bc0*/  ULEA UR5, UR6, UR37, 0x3 ;  /* 0x0000002506057291 */ /* 0x000fe2000f8e18ff */
[----:B------:R-:W-:Y:S01]  /*2bd0*/  PRMT R4, RZ, 0x654, R4 ;  /* 0x00000654ff047816 */ /* 0x000fe20000000004 */
[----:B-1----:R-:W-:Y:S01]  /*2be0*/  @!P2 IMAD.MOV.U32 R5, RZ, RZ, 0x10 ;  /* 0x00000010ff05a424 */ /* 0x002fe200078e00ff */
[----:B------:R-:W-:Y:S01]  /*2bf0*/  SHF.L.U32 R7, R12, 0x1f, RZ ;  /* 0x0000001f0c077819 */ /* 0x000fe200000006ff */
[----:B------:R-:W-:Y:S01]  /*2c00*/  UIADD3 UR4, UPT, UPT, UR5, 0x120, URZ ;  /* 0x0000012005047890 */ /* 0x000fe2000fffe0ff */
[----:B------:R1:W-:Y:S05]  /*2c10*/  SYNCS.ARRIVE.TRANS64.RED.A1T0 RZ, [R4+URZ], RZ ;  /* 0x000000ff04ff79a7 */ /* 0x0003ea00081004ff */
[----:B------:R-:W-:Y:S01]  /*2c20*/  IMAD.U32 R0, RZ, RZ, UR4 ;  /* 0x00000004ff007e24 */ /* 0x000fe2000f8e00ff */
[----:B------:R-:W2:Y:S04]  /*2c30*/  SYNCS.PHASECHK.TRANS64.TRYWAIT P0, [UR5+0x130], R7 ;  /* 0x00013007ff0075a7 */ /* 0x000ea80008001105 */
[----:B------:R-:W-:Y:S01]  /*2c40*/  PRMT R13, R3, 0x654, R0 ;  /* 0x00000654030d7816 */ /* 0x000fe20000000000 */
[----:B-12---:R-:W-:Y:S06]  /*2c50*/  @!P0 BRA `(.L_x_50) ;  /* 0x0000006800c08947 */ /* 0x006fec0003800000 */
.L_x_178:
[----:B------:R-:W-:Y:S01]  /*2c60*/  ULEA UR4, UR6, UR37, 0x4 ;  /* 0x0000002506047291 */ /* 0x000fe2000f8e20ff */
[----:B------:R-:W-:Y:S01]  /*2c70*/  SEL R2, R13, R2, !P2 ;  /* 0x000000020d027207 */ /* 0x000fe20005000000 */
[----:B------:R-:W-:Y:S01]  /*2c80*/  UIADD3 UR5, UPT, UPT, UR5, 0x120, URZ ;  /* 0x0000012005057890 */ /* 0x000fe2000fffe0ff */
[----:B-1----:R-:W-:Y:S01]  /*2c90*/  LEA R0, R11, UR37, 0x3 ;  /* 0x000000250b007c11 */ /* 0x002fe2000f8e18ff */
[----:B------:R-:W-:Y:S01]  /*2ca0*/  UIADD3 UR4, UPT, UPT, UR4, 0x190, URZ ;  /* 0x0000019004047890 */ /* 0x000fe2000fffe0ff */
[----:B------:R1:W-:Y:S01]  /*2cb0*/  @!P2 SYNCS.ARRIVE.TRANS64.RED RZ, [R2+URZ], R5 ;  /* 0x0000000502ffa9a7 */ /* 0x0003e200080004ff */
[----:B------:R-:W-:Y:S01]  /*2cc0*/  UIADD3 UR6, UPT, UPT, UR6, 0x1, URZ ;  /* 0x0000000106067890 */ /* 0x000fe2000fffe0ff */
[----:B------:R-:W-:-:S03]  /*2cd0*/  VIADD R8, R8, 0x1 ;  /* 0x0000000108087836 */ /* 0x000fc60000000000 */
[----:B------:R-:W-:Y:S02]  /*2ce0*/  UISETP.NE.AND UP0, UPT, UR6, 0x2, UPT ;  /* 0x000000020600788c */ /* 0x000fe4000bf05270 */
[----:B------:R-:W-:Y:S01]  /*2cf0*/  ISETP.NE.AND P0, PT, R8, 0x2, PT ;  /* 0x000000020800780c */ /* 0x000fe20003f05270 */
[----:B------:R-:W-:Y:S06]  /*2d00*/  UGETNEXTWORKID.BROADCAST [UR4], [UR5] ;  /* 0x00000000040073ca */ /* 0x000fec0008000100 */
[----:B------:R-:W-:Y:S02]  /*2d10*/  USEL UR4, URZ, 0x1, UP0 ;  /* 0x00000001ff047887 */ /* 0x000fe40008000000 */
[----:B------:R-:W-:-:S04]  /*2d20*/  USEL UR6, UR6, URZ, UP0 ;  /* 0x000000ff06067287 */ /* 0x000fc80008000000 */
[----:B------:R-:W-:Y:S02]  /*2d30*/  LOP3.LUT R12, R12, UR4, RZ, 0x3c, !PT ;  /* 0x000000040c0c7c12 */ /* 0x000fe4000f8e3cff */
[----:B-1----:R-:W-:-:S04]  /*2d40*/  SHF.L.U32 R5, R10, 0x1f, RZ ;  /* 0x0000001f0a057819 */ /* 0x002fc800000006ff */
[----:B------:R-:W1:Y:S02]  /*2d50*/  SYNCS.PHASECHK.TRANS64.TRYWAIT P1, [R0+URZ+0x120], R5 ;  /* 0x00012005000075a7 */ /* 0x000e6400080211ff */
[----:B-1----:R-:W-:Y:S05]  /*2d60*/  @!P1 BRA `(.L_x_51) ;  /* 0x0000006800949947 */ /* 0x002fea0003800000 */
.L_x_179:
[C---:B------:R-:W-:Y:S01]  /*2d70*/  LEA R4, R11.reuse, UR37, 0x4 ;  /* 0x000000250b047c11 */ /* 0x040fe2000f8e20ff */
[----:B-1----:R-:W-:Y:S01]  /*2d80*/  VIADD R0, R0, 0x130 ;  /* 0x0000013000007836 */ /* 0x002fe20000000000 */
[----:B------:R-:W-:Y:S01]  /*2d90*/  SEL R8, R8, RZ, P0 ;  /* 0x000000ff08087207 */ /* 0x000fe20000000000 */
[----:B------:R-:W-:-:S03]  /*2da0*/  VIADD R11, R11, 0x1 ;  /* 0x000000010b0b7836 */ /* 0x000fc60000000000 */
[----:B------:R-:W1:Y:S01]  /*2db0*/  LDS.128 R4, [R4+0x190] ;  /* 0x0001900004047984 */ /* 0x000e620000000c00 */
[----:B------:R-:W-:Y:S02]  /*2dc0*/  PRMT R0, RZ, 0x654, R0 ;  /* 0x00000654ff007816 */ /* 0x000fe40000000000 */
[C---:B------:R-:W-:Y:S01]  /*2dd0*/  ISETP.NE.AND P1, PT, R11.reuse, 0x2, PT ;  /* 0x000000020b00780c */ /* 0x040fe20003f25270 */
[----:B------:R-:W-:Y:S01]  /*2de0*/  @!PT LDS RZ, [RZ] ;  /* 0x00000000fffff984 */ /* 0x000fe20000000800 */
[----:B------:R-:W-:Y:S01]  /*2df0*/  @!PT LDS RZ, [RZ] ;  /* 0x00000000fffff984 */ /* 0x000fe20000000800 */
[----:B------:R-:W-:Y:S01]  /*2e00*/  @!PT LDS RZ, [RZ] ;  /* 0x00000000fffff984 */ /* 0x000fe20000000800 */
[----:B------:R-:W-:Y:S01]  /*2e10*/  @!PT LDS RZ, [RZ] ;  /* 0x00000000fffff984 */ /* 0x000fe20000000800 */
[----:B------:R2:W-:Y:S06]  /*2e20*/  MEMBAR.ALL.CTA ;  /* 0x0000000000007992 */ /* 0x0005ec0000008000 */
[----:B--2---:R-:W2:Y:S01]  /*2e30*/  FENCE.VIEW.ASYNC.S ;  /* 0x00000000000073c6 */ /* 0x004ea20000000000 */
[----:B------:R-:W-:Y:S01]  /*2e40*/  SEL R11, R11, RZ, P1 ;  /* 0x000000ff0b0b7207 */ /* 0x000fe20000800000 */
[----:B--2---:R2:W-:Y:S01]  /*2e50*/  SYNCS.ARRIVE.TRANS64.RED.A1T0 RZ, [R0+URZ], RZ ;  /* 0x000000ff00ff79a7 */ /* 0x0045e200081004ff */
[----:B-1----:R-:W-:-:S02]  /*2e60*/  LOP3.LUT P3, RZ, R6, 0x1, RZ, 0xc0, !PT ;  /* 0x0000000106ff7812 */ /* 0x002fc4000786c0ff */
[----:B------:R-:W-:-:S04]  /*2e70*/  SEL R5, RZ, 0x1, P1 ;  /* 0x00000001ff057807 */ /* 0x000fc80000800000 */
[----:B------:R-:W-:Y:S02]  /*2e80*/  LOP3.LUT R10, R10, R5, RZ, 0x3c, !PT ;  /* 0x000000050a0a7212 */ /* 0x000fe400078e3cff */
[----:B--2---:R-:W-:-:S04]  /*2e90*/  SEL R0, RZ, 0x1, P0 ;  /* 0x00000001ff007807 */ /* 0x004fc80000000000 */
[----:B------:R-:W-:Y:S01]  /*2ea0*/  LOP3.LUT R9, R9, R0, RZ, 0x3c, !PT ;  /* 0x0000000009097212 */ /* 0x000fe200078e3cff */
[----:B------:R-:W-:Y:S06]  /*2eb0*/  @P3 BRA `(.L_x_52) ;  /* 0xfffffffc002c3947 */ /* 0x000fec000383ffff */
[----:B------:R-:W-:Y:S01]  /*2ec0*/  ULEA UR5, UR6, UR37, 0x3 ;  /* 0x0000002506057291 */ /* 0x000fe2000f8e18ff */
[----:B------:R-:W-:-:S08]  /*2ed0*/  SHF.L.U32 R3, R12, 0x1f, RZ ;  /* 0x0000001f0c037819 */ /* 0x000fd000000006ff */
[----:B------:R-:W1:Y:S02]  /*2ee0*/  SYNCS.PHASECHK.TRANS64 P0, [UR5+0x130], R3 ;  /* 0x00013003ff0075a7 */ /* 0x000e640008001005 */
[----:B-1----:R-:W-:Y:S05]  /*2ef0*/  @P0 BRA `(.L_x_53) ;  /* 0x0000000000080947 */ /* 0x002fea0003800000 */
[----:B------:R-:W1:Y:S02]  /*2f00*/  SYNCS.PHASECHK.TRANS64.TRYWAIT P0, [UR5+0x130], R3 ;  /* 0x00013003ff0075a7 */ /* 0x000e640008001105 */
[----:B-1----:R-:W-:Y:S05]  /*2f10*/  @!P0 BRA `(.L_x_54) ;  /* 0x00000068003c8947 */ /* 0x002fea0003800000 */
.L_x_53:
[----:B------:R-:W-:-:S04]  /*2f20*/  UIADD3 UR4, UPT, UPT, UR6, 0x1, URZ ;  /* 0x0000000106047890 */ /* 0x000fc8000fffe0ff */
[----:B------:R-:W-:-:S04]  /*2f30*/  UISETP.NE.AND UP0, UPT, UR4, 0x2, UPT ;  /* 0x000000020400788c */ /* 0x000fc8000bf05270 */
[----:B------:R-:W-:Y:S02]  /*2f40*/  USEL UR7, URZ, 0x1, UP0 ;  /* 0x00000001ff077887 */ /* 0x000fe40008000000 */
[----:B------:R-:W-:-:S04]  /*2f50*/  USEL UR4, UR4, URZ, UP0 ;  /* 0x000000ff04047287 */ /* 0x000fc80008000000 */
[----:B------:R-:W-:Y:S01]  /*2f60*/  ULEA UR4, UR4, UR37, 0x3 ;  /* 0x0000002504047291 */ /* 0x000fe2000f8e18ff */
[----:B-1----:R-:W-:-:S04]  /*2f70*/  LOP3.LUT R3, R12, UR7, RZ, 0x3c, !PT ;  /* 0x000000070c037c12 */ /* 0x002fc8000f8e3cff */
[----:B------:R-:W-:-:S04]  /*2f80*/  SHF.L.U32 R0, R3, 0x1f, RZ ;  /* 0x0000001f03007819 */ /* 0x000fc800000006ff */
[----:B------:R-:W1:Y:S02]  /*2f90*/  SYNCS.PHASECHK.TRANS64 P0, [UR4+0x130], R0 ;  /* 0x00013000ff0075a7 */ /* 0x000e640008001004 */
[----:B-1----:R-:W-:Y:S05]  /*2fa0*/  @P0 EXIT ;  /* 0x000000000000094d */ /* 0x002fea0003800000 */
[----:B------:R-:W-:Y:S02]  /*2fb0*/  SHF.L.U32 R3, R3, 0x1f, RZ ;  /* 0x0000001f03037819 */ /* 0x000fe400000006ff */
[----:B------:R-:W-:-:S07]  /*2fc0*/  MOV R0, UR4 ;  /* 0x0000000400007c02 */ /* 0x000fce0008000f00 */
.L_x_55:
[----:B-1----:R1:W2:Y:S02]  /*2fd0*/  SYNCS.PHASECHK.TRANS64.TRYWAIT P0, [R0+URZ+0x130], R3 ;  /* 0x00013003000075a7 */ /* 0x0022a400080011ff */
[----:B--2---:R-:W-:Y:S05]  /*2fe0*/  @!P0 NANOSLEEP.SYNCS 0x989680 ;  /* 0x009896800000895d */ /* 0x004fea0003900000 */
[----:B------:R-:W2:Y:S02]  /*2ff0*/  @!P0 SYNCS.PHASECHK.TRANS64 P0, [R0+URZ+0x130], R3 ;  /* 0x00013003000085a7 */ /* 0x000ea400080010ff */
[----:B--2---:R-:W-:Y:S05]  /*3000*/  @P0 EXIT ;  /* 0x000000000000094d */ /* 0x004fea0003800000 */
[----:B------:R-:W-:Y:S05]  /*3010*/  BRA `(.L_x_55) ;  /* 0xfffffffc00ec7947 */ /* 0x000fea000383ffff */
.L_x_48:
[----:B------:R-:W-:Y:S05]  /*3020*/  BRA.U UP4, `(.L_x_56) ;  /* 0x0000001104c07547 */ /* 0x000fea000b800000 */
[----:B------:R-:W-:Y:S01]  /*3030*/  UMOV UR6, 0x40 ;  /* 0x0000004000067882 */ /* 0x000fe20000000000 */
[----:B------:R-:W-:Y:S01]  /*3040*/  NOP ;  /* 0x0000000000007918 */ /* 0x000fe20000000000 */
[----:B------:R-:W-:Y:S01]  /*3050*/  ULEA UR6, UR37, UR6, 0x18 ;  /* 0x0000000625067291 */ /* 0x000fe2000f8ec0ff */
[----:B------:R-:W-:Y:S02]  /*3060*/  UMOV UR7, 0x400 ;  /* 0x0000040000077882 */ /* 0x000fe40000000000 */
[----:B------:R-:W-:-:S06]  /*3070*/  ULEA UR37, UR37, UR7, 0x18 ;  /* 0x0000000725257291 */ /* 0x000fcc000f8ec0ff */
[----:B------:R-:W1:Y:S02]  /*3080*/  LDS.U8 R2, [UR6+0x1c] ;  /* 0x00001c06ff027984 */ /* 0x000e640008000000 */
[----:B-1----:R-:W-:-:S13]  /*3090*/  ISETP.NE.AND P0, PT, R2, RZ, PT ;  /* 0x000000ff0200720c */ /* 0x002fda0003f05270 */
[----:B------:R-:W-:Y:S05]  /*30a0*/  @P0 BRA `(.L_x_57) ;  /* 0x0000000400080947 */ /* 0x000fea0003800000 */
[----:B------:R-:W-:Y:S02]  /*30b0*/  UISETP.NE.U32.AND UP0, UPT, UR4, 0x1, UPT ;  /* 0x000000010400788c */ /* 0x000fe4000bf05070 */
[----:B------:R-:W-:-:S07]  /*30c0*/  UIADD3 UR8, UPT, UPT, UR6, 0x8, URZ ;  /* 0x0000000806087890 */ /* 0x000fce000fffe0ff */
[----:B------:R-:W-:Y:S05]  /*30d0*/  BRA.U !UP0, `(.L_x_58) ;  /* 0x00000001089c7547 */ /* 0x000fea000b800000 */
[----:B------:R-:W-:Y:S01]  /*30e0*/  ELECT P0, URZ, PT ;  /* 0x0000000000ff782f */ /* 0x000fe20003800000 */
[----:B------:R-:W-:-:S12]  /*30f0*/  BSSY B0, `(.L_x_58) ;  /* 0x0000025000007945 */ /* 0x000fd80003800000 */
[----:B------:R-:W-:Y:S05]  /*3100*/  @!P0 BRA `(.L_x_59) ;  /* 0x00000000008c8947 */ /* 0x000fea0003800000 */
[----:B------:R-:W-:-:S05]  /*3110*/  UMOV UR7, 0x10 ;  /* 0x0000001000077882 */ /* 0x000fca0000000000 */
[----:B------:R-:W-:Y:S04]  /*3120*/  DEPBAR.LE SB1, 0x36 ;  /* 0x00009d800000791a */ /* 0x000fe80000000000 */
[----:B------:R-:W1:Y:S02]  /*3130*/  UTCATOMSWS.2CTA.FIND_AND_SET.ALIGN UP1, UR7, UR7 ;  /* 0x00000007000775e3 */ /* 0x000e640008220800 */
[----:B-1----:R-:W-:Y:S01]  /*3140*/  MOV R9, UR7 ;  /* 0x0000000700097c02 */ /* 0x002fe20008000f00 */
[----:B------:R-:W-:Y:S06]  /*3150*/  BRA.U UP1, `(.L_x_60) ;  /* 0x0000000101187547 */ /* 0x000fec000b800000 */
.L_x_61:
[----:B------:R-:W-:Y:S05]  /*3160*/  NANOSLEEP 0x64 ;  /* 0x000000640000795d */ /* 0x000fea0003800000 */
[----:B------:R-:W-:-:S05]  /*3170*/  UMOV UR7, 0x10 ;  /* 0x0000001000077882 */ /* 0x000fca0000000000 */
[----:B------:R-:W-:Y:S04]  /*3180*/  DEPBAR.LE SB1, 0x36 ;  /* 0x00009d800000791a */ /* 0x000fe80000000000 */
[----:B------:R-:W1:Y:S02]  /*3190*/  UTCATOMSWS.2CTA.FIND_AND_SET.ALIGN UP1, UR7, UR7 ;  /* 0x00000007000775e3 */ /* 0x000e640008220800 */
[----:B-1----:R-:W-:Y:S01]  /*31a0*/  MOV R9, UR7 ;  /* 0x0000000700097c02 */ /* 0x002fe20008000f00 */
[----:B------:R-:W-:Y:S05]  /*31b0*/  BRA.U !UP1, `(.L_x_61) ;  /* 0xfffffffd09e87547 */ /* 0x000fea000b83ffff */
.L_x_60:
[----:B------:R-:W1:Y:S01]  /*31c0*/  LDS R5, [UR6+0x10] ;  /* 0x00001006ff057984 */ /* 0x000e620008000800 */
[----:B------:R-:W-:Y:S01]  /*31d0*/  IMAD.U32 R3, RZ, RZ, UR37 ;  /* 0x00000025ff037e24 */ /* 0x000fe2000f8e00ff */
[----:B------:R-:W-:-:S03]  /*31e0*/  MOV R2, UR5 ;  /* 0x0000000500027c02 */ /* 0x000fc60008000f00 */
[----:B------:R-:W-:Y:S01]  /*31f0*/  VIADD R3, R3, 0x1b0 ;  /* 0x000001b003037836 */ /* 0x000fe20000000000 */
[----:B-1----:R-:W-:-:S04]  /*3200*/  SHF.L.U32 R5, R5, 0x1f, RZ ;  /* 0x0000001f05057819 */ /* 0x002fc800000006ff */
[----:B------:R-:W1:Y:S02]  /*3210*/  SYNCS.PHASECHK.TRANS64.TRYWAIT P0, [UR6+0x8], R5 ;  /* 0x00000805ff0075a7 */ /* 0x000e640008001106 */
[----:B-1----:R-:W-:Y:S05]  /*3220*/  @P0 BRA `(.L_x_62) ;  /* 0x0000000000080947 */ /* 0x002fea0003800000 */
[----:B------:R-:W1:Y:S02]  /*3230*/  SYNCS.PHASECHK.TRANS64.TRYWAIT P0, [UR6+0x8], R5 ;  /* 0x00000805ff0075a7 */ /* 0x000e640008001106 */
[----:B-1----:R-:W-:Y:S05]  /*3240*/  @!P0 BRA `(.L_x_63) ;  /* 0x0000006400888947 */ /* 0x002fea0003800000 */
.L_x_62:
[----:B-1----:R-:W-:Y:S01]  /*3250*/  HFMA2 R4, -RZ, RZ, 0, 5.9604644775390625e-08 ;  /* 0x00000001ff047431 */ /* 0x002fe200000001ff */
[----:B------:R-:W-:Y:S01]  /*3260*/  UPRMT UR7, UR5, 0x654, UR8 ;  /* 0x0000065405077896 */ /* 0x000fe20008000008 */
[----:B------:R-:W-:Y:S01]  /*3270*/  IMAD.MOV.U32 R6, RZ, RZ, 0xffff ;  /* 0x0000ffffff067424 */ /* 0x000fe200078e00ff */
[----:B------:R-:W-:Y:S01]  /*3280*/  PRMT R2, R2, 0x654, R3 ;  /* 0x0000065402027816 */ /* 0x000fe20000000003 */
[----:B------:R-:W-:Y:S02]  /*3290*/  IMAD.MOV.U32 R5, RZ, RZ, 0x4 ;  /* 0x00000004ff057424 */ /* 0x000fe400078e00ff */
[----:B------:R-:W-:Y:S01]  /*32a0*/  IMAD.SHL.U32 R8, R9, 0x20, RZ ;  /* 0x0000002009087824 */ /* 0x000fe200078e00ff */
[----:B------:R-:W-:Y:S02]  /*32b0*/  MOV R3, UR7 ;  /* 0x0000000700037c02 */ /* 0x000fe40008000f00 */
[-C--:B------:R-:W-:Y:S01]  /*32c0*/  SHF.L.U32 R7, R6, R9.reuse, RZ ;  /* 0x0000000906077219 */ /* 0x080fe200000006ff */
[----:B------:R1:W-:Y:S01]  /*32d0*/  SYNCS.ARRIVE.TRANS64.RED RZ, [UR7], R5 ;  /* 0x00000005ffff79a7 */ /* 0x0003e20008000407 */
[----:B------:R-:W-:Y:S01]  /*32e0*/  SHF.L.U32 R6, R4, R9, RZ ;  /* 0x0000000904067219 */ /* 0x000fe200000006ff */
[----:B------:R1:W-:Y:S04]  /*32f0*/  STS [UR37+0x1b0], R8 ;  /* 0x0001b008ff007988 */ /* 0x0003e80008000825 */
[----:B------:R1:W-:Y:S04]  /*3300*/  STAS [R2.64], R9 ;  /* 0x0000000902007dbd */ /* 0x0003e8000c0008ff */
[----:B------:R1:W-:Y:S04]  /*3310*/  ATOMS.OR RZ, [UR6+0x14], R7 ;  /* 0x00001407ffff798c */ /* 0x0003e8000b000006 */
[----:B------:R1:W-:Y:S04]  /*3320*/  ATOMS.OR RZ, [UR6+0x18], R6 ;  /* 0x00001806ffff798c */ /* 0x0003e8000b000006 */
[----:B------:R1:W-:Y:S02]  /*3330*/  ATOMS.XOR RZ, [UR6+0x10], R4 ;  /* 0x00001004ffff798c */ /* 0x0003e4000b800006 */
.L_x_59:
[----:B------:R-:W-:Y:S05]  /*3340*/  BSYNC B0 ;  /* 0x0000000000007941 */ /* 0x000fea0003800000 */
.L_x_58:
[----:B------:R-:W-:Y:S05]  /*3350*/  BRA.U UP0, `(.L_x_64) ;  /* 0x00000001006c7547 */ /* 0x000fea000b800000 */
[----:B------:R-:W-:-:S03]  /*3360*/  UMOV UR7, 0xffffffff ;  /* 0xffffffff00077882 */ /* 0x000fc60000000000 */
[----:B------:R-:W-:Y:S05]  /*3370*/  BRA.DIV UR7, `(.L_x_65) ;  /* 0x0000006607547947 */ /* 0x000fea000b800000 */
[----:B------:R-:W-:-:S13]  /*3380*/  ELECT P6, URZ, PT ;  /* 0x0000000000ff782f */ /* 0x000fda00038c0000 */
.L_x_183:
[----:B------:R-:W-:Y:S05]  /*3390*/  @!P6 BRA `(.L_x_64) ;  /* 0x00000000005ce947 */ /* 0x000fea0003800000 */
[----:B-1----:R-:W1:Y:S02]  /*33a0*/  LDS R3, [UR6+0x10] ;  /* 0x00001006ff037984 */ /* 0x002e640008000800 */
[----:B-1----:R-:W-:-:S04]  /*33b0*/  SHF.L.U32 R3, R3, 0x1f, RZ ;  /* 0x0000001f03037819 */ /* 0x002fc800000006ff */
[----:B------:R-:W1:Y:S02]  /*33c0*/  SYNCS.PHASECHK.TRANS64.TRYWAIT P0, [UR6+0x8], R3 ;  /* 0x00000803ff0075a7 */ /* 0x000e640008001106 */
[----:B-1----:R-:W-:Y:S05]  /*33d0*/  @P0 BRA `(.L_x_66) ;  /* 0x0000000000080947 */ /* 0x002fea0003800000 */
[----:B------:R-:W1:Y:S02]  /*33e0*/  SYNCS.PHASECHK.TRANS64.TRYWAIT P0, [UR6+0x8], R3 ;  /* 0x00000803ff0075a7 */ /* 0x000e640008001106 */
[----:B-1----:R-:W-:Y:S05]  /*33f0*/  @!P0 BRA `(.L_x_67) ;  /* 0x0000006400548947 */ /* 0x002fea0003800000 */
.L_x_66:
[----:B------:R-:W2:Y:S01]  /*3400*/  LDS R5, [UR37+0x1b0] ;  /* 0x0001b025ff057984 */ /* 0x000ea20008000800 */
[----:B-1----:R-:W-:Y:S02]  /*3410*/  HFMA2 R2, -RZ, RZ, 0, 5.9604644775390625e-08 ;  /* 0x00000001ff027431 */ /* 0x002fe400000001ff */
[----:B------:R-:W-:Y:S01]  /*3420*/  IMAD.MOV.U32 R3, RZ, RZ, 0xffff ;  /* 0x0000ffffff037424 */ /* 0x000fe200078e00ff */
[----:B------:R-:W-:Y:S01]  /*3430*/  UPRMT UR7, UR5, 0x654, UR8 ;  /* 0x0000065405077896 */ /* 0x000fe20008000008 */
[----:B--2---:R-:W-:-:S03]  /*3440*/  IMAD.SHL.U32 R4, R5, 0x20, RZ ;  /* 0x0000002005047824 */ /* 0x004fc600078e00ff */
[-C--:B------:R-:W-:Y:S02]  /*3450*/  SHF.L.U32 R3, R3, R5.reuse, RZ ;  /* 0x0000000503037219 */ /* 0x080fe400000006ff */
[----:B------:R-:W-:Y:S01]  /*3460*/  SHF.L.U32 R5, R2, R5, RZ ;  /* 0x0000000502057219 */ /* 0x000fe200000006ff */
[----:B------:R2:W-:Y:S04]  /*3470*/  STS [UR37+0x1b0], R4 ;  /* 0x0001b004ff007988 */ /* 0x0005e80008000825 */
[----:B------:R2:W-:Y:S04]  /*3480*/  ATOMS.OR RZ, [UR6+0x14], R3 ;  /* 0x00001403ffff798c */ /* 0x0005e8000b000006 */
[----:B------:R2:W-:Y:S01]  /*3490*/  ATOMS.OR RZ, [UR6+0x18], R5 ;  /* 0x00001805ffff798c */ /* 0x0005e2000b000006 */
[----:B------:R-:W-:Y:S03]  /*34a0*/  SYNCS.ARRIVE.TRANS64.RED.A1T0 RZ, [UR7], RZ ;  /* 0x000000ffffff79a7 */ /* 0x000fe60008100407 */
[----:B------:R2:W-:Y:S01]  /*34b0*/  ATOMS.XOR RZ, [UR6+0x10], R2 ;  /* 0x00001002ffff798c */ /* 0x0005e2000b800006 */
[----:B------:R-:W-:Y:S05]  /*34c0*/  BRA `(.L_x_64) ;  /* 0x0000000000107947 */ /* 0x000fea0003800000 */
.L_x_57:
[----:B------:R-:W-:-:S05]  /*34d0*/  MOV R2, 0xffffffff ;  /* 0xffffffff00027802 */ /* 0x000fca0000000f00 */
[----:B------:R1:W-:Y:S02]  /*34e0*/  STS [UR37+0x1b0], R2 ;  /* 0x0001b002ff007988 */ /* 0x0003e40008000825 */
[----:B-1----:R-:W-:Y:S02]  /*34f0*/  MOV R2, 0x3510 ;  /* 0x0000351000027802 */ /* 0x002fe40000000f00 */
[----:B-----5:R-:W-:Y:S05]  /*3500*/  CALL.REL.NOINC `($__internal_1_$__cuda_sm10x_tcgen05_guardrail_trap_phase_invalid_during_alloc) ;  /* 0x0000006800f87944 */ /* 0x020fea0003c00000 */
.L_x_64:
[----:B------:R-:W-:Y:S05]  /*3510*/  WARPSYNC.ALL ;  /* 0x0000000000007948 */ /* 0x000fea0003800000 */
[----:B------:R-:W3:Y:S01]  /*3520*/  S2UR UR6, SR_CgaCtaId ;  /* 0x00000000000679c3 */ /* 0x000ee20000008800 */
[----:B------:R-:W-:Y:S01]  /*3530*/  UMOV UR7, 0x400 ;  /* 0x0000040000077882 */ /* 0x000fe20000000000 */
[----:B------:R-:W-:-:S06]  /*3540*/  NOP ;  /* 0x0000000000007918 */ /* 0x000fcc0000000000 */
[----:B------:R-:W-:Y:S06]  /*3550*/  BAR.ARV 0x6, 0xa0 ;  /* 0x0182800000007b1d */ /* 0x000fec0000002000 */
[----:B------:R-:W-:Y:S01]  /*3560*/  LOP3.LUT R10, R10, 0xffff, RZ, 0xc0, !PT ;  /* 0x0000ffff0a0a7812 */ /* 0x000fe200078ec0ff */
[----:B------:R-:W-:Y:S01]  /*3570*/  UISETP.LT.AND UP0, UPT, UR21, 0x1, UPT ;  /* 0x000000011500788c */ /* 0x000fe2000bf01270 */
[----:B------:R-:W-:Y:S01]  /*3580*/  LOP3.LUT R0, R0, 0xffff, RZ, 0xc0, !PT ;  /* 0x0000ffff00007812 */ /* 0x000fe200078ec0ff */
[----:B-1----:R-:W-:Y:S01]  /*3590*/  IMAD.MOV.U32 R9, RZ, RZ, 0x1 ;  /* 0x00000001ff097424 */ /* 0x002fe200078e00ff */
[----:B------:R-:W-:Y:S01]  /*35a0*/  R2UR UR12, R10 ;  /* 0x000000000a0c72ca */ /* 0x000fe200000e0000 */
[----:B------:R-:W-:Y:S01]  /*35b0*/  USEL UR13, UR21, 0x1, !UP0 ;  /* 0x00000001150d7887 */ /* 0x000fe2000c000000 */
[----:B------:R-:W-:Y:S01]  /*35c0*/  R2UR UR11, R0 ;  /* 0x00000000000b72ca */ /* 0x000fe200000e0000 */
[----:B------:R-:W-:Y:S01]  /*35d0*/  IMAD.MOV.U32 R8, RZ, RZ, RZ ;  /* 0x000000ffff087224 */ /* 0x000fe200078e00ff */
[----:B------:R-:W-:-:S02]  /*35e0*/  UISETP.NE.AND UP3, UPT, UR4, URZ, UPT ;  /* 0x000000ff0400728c */ /* 0x000fc4000bf65270 */
[----:B---3--:R-:W-:Y:S02]  /*35f0*/  ULEA UR6, UR6, UR7, 0x18 ;  /* 0x0000000706067291 */ /* 0x008fe4000f8ec0ff */
[----:B------:R-:W-:Y:S02]  /*3600*/  UIADD3 UR13, UPT, UPT, -UR13, URZ, URZ ;  /* 0x000000ff0d0d7290 */ /* 0x000fe4000fffe1ff */
[----:B------:R-:W-:Y:S02]  /*3610*/  UIADD3 UR14, UPT, UPT, UR6, 0x8400, URZ ;  /* 0x00008400060e7890 */ /* 0x000fe4000fffe0ff */
[----:B------:R-:W-:Y:S02]  /*3620*/  UIADD3 UR15, UPT, UPT, UR6, 0x22400, URZ ;  /* 0x00022400060f7890 */ /* 0x000fe4000fffe0ff */
[----:B------:R-:W-:Y:S01]  /*3630*/  UIADD3 UR16, UPT, UPT, UR6, 0x2f400, URZ ;  /* 0x0002f40006107890 */ /* 0x000fe2000fffe0ff */
[----:B--2---:R-:W1:Y:S01]  /*3640*/  LDS R2, [UR6+0x1b0] ;  /* 0x0001b006ff027984 */ /* 0x004e620008000800 */
[----:B------:R-:W-:-:S02]  /*3650*/  USHF.R.U32.HI UR14, URZ, 0x4, UR14 ;  /* 0x00000004ff0e7899 */ /* 0x000fc4000801160e */
[----:B------:R-:W-:Y:S02]  /*3660*/  USHF.R.U32.HI UR15, URZ, 0x4, UR15 ;  /* 0x00000004ff0f7899 */ /* 0x000fe4000801160f */
[----:B------:R-:W-:Y:S02]  /*3670*/  USHF.R.U32.HI UR16, URZ, 0x4, UR16 ;  /* 0x00000004ff107899 */ /* 0x000fe40008011610 */
[----:B------:R-:W-:Y:S02]  /*3680*/  ULOP3.LUT UR14, UR14, 0x3fff, URZ, 0xc0, !UPT ;  /* 0x00003fff0e0e7892 */ /* 0x000fe4000f8ec0ff */
[----:B------:R-:W-:Y:S02]  /*3690*/  ULOP3.LUT UR15, UR15, 0x3fff, URZ, 0xc0, !UPT ;  /* 0x00003fff0f0f7892 */ /* 0x000fe4000f8ec0ff */
[----:B------:R-:W-:Y:S02]  /*36a0*/  ULOP3.LUT UR16, UR16, 0x3fff, URZ, 0xc0, !UPT ;  /* 0x00003fff10107892 */ /* 0x000fe4000f8ec0ff */
[----:B------:R-:W-:-:S02]  /*36b0*/  ULOP3.LUT UR14, UR14, 0x10000, URZ, 0xfc, !UPT ;  /* 0x000100000e0e7892 */ /* 0x000fc4000f8efcff */
[----:B------:R-:W-:Y:S02]  /*36c0*/  ULOP3.LUT UR15, UR15, 0x10000, URZ, 0xfc, !UPT ;  /* 0x000100000f0f7892 */ /* 0x000fe4000f8efcff */
[----:B------:R-:W-:Y:S01]  /*36d0*/  ULOP3.LUT UR16, UR16, 0x10000, URZ, 0xfc, !UPT ;  /* 0x0001000010107892 */ /* 0x000fe2000f8efcff */
[----:B------:R-:W-:Y:S01]  /*36e0*/  UMOV UR26, URZ ;  /* 0x000000ff001a7c82 */ /* 0x000fe20008000000 */
[----:B------:R-:W-:Y:S01]  /*36f0*/  UMOV UR25, URZ ;  /* 0x000000ff00197c82 */ /* 0x000fe20008000000 */
[----:B-1----:R-:W-:Y:S01]  /*3700*/  R2UR UR29, R2 ;  /* 0x00000000021d72ca */ /* 0x002fe200000e0000 */
[----:B------:R-:W-:-:S05]  /*3710*/  IMAD.MOV.U32 R2, RZ, RZ, 0x1010 ;  /* 0x00001010ff027424 */ /* 0x000fca00078e00ff */
[----:B------:R-:W-:Y:S02]  /*3720*/  R2UR UR27, R2 ;  /* 0x00000000021b72ca */ /* 0x000fe400000e0000 */
[----:B------:R-:W-:-:S05]  /*3730*/  CS2R R2, SRZ ;  /* 0x0000000000027805 */ /* 0x000fca000001ff00 */
[----:B------:R-:W-:Y:S02]  /*3740*/  ULOP3.LUT UR7, UR29, 0x1, URZ, 0xc0, !UPT ;  /* 0x000000011d077892 */ /* 0x000fe4000f8ec0ff */
[----:B------:R-:W-:Y:S02]  /*3750*/  UIADD3 UR28, UPT, UPT, UR29, 0x80, URZ ;  /* 0x000000801d1c7890 */ /* 0x000fe4000fffe0ff */
[----:B------:R-:W-:-:S04]  /*3760*/  ULOP3.LUT UR7, UR7, 0x14, URZ, 0xfc, !UPT ;  /* 0x0000001407077892 */ /* 0x000fc8000f8efcff */
[----:B------:R-:W-:-:S12]  /*3770*/  UPRMT UR27, UR7, 0x5410, UR27 ;  /* 0x00005410071b7896 */ /* 0x000fd8000800001b */
.L_x_76:
[C---:B------:R-:W-:Y:S02]  /*3780*/  LEA R0, R8.reuse, UR6, 0x3 ;  /* 0x0000000608007c11 */ /* 0x040fe4000f8e18ff */
[----:B------:R-:W-:Y:S02]  /*3790*/  SHF.L.U32 R5, R3, 0x1f, RZ ;  /* 0x0000001f03057819 */ /* 0x000fe400000006ff */
[----:B------:R-:W-:Y:S02]  /*37a0*/  LEA R4, R8, UR6, 0x4 ;  /* 0x0000000608047c11 */ /* 0x000fe4000f8e20ff */
[----:B------:R-:W1:Y:S02]  /*37b0*/  SYNCS.PHASECHK.TRANS64.TRYWAIT P0, [R0+URZ+0x120], R5 ;  /* 0x00012005000075a7 */ /* 0x000e6400080011ff */
[----:B-1234-:R-:W-:Y:S05]  /*37c0*/  @!P0 BRA `(.L_x_68) ;  /* 0x0000006000788947 */ /* 0x01efea0003800000 */
.L_x_184:
[----:B-1----:R-:W1:Y:S01]  /*37d0*/  LDS.128 R4, [R4+0x190] ;  /* 0x0001900004047984 */ /* 0x002e620000000c00 */
[----:B------:R-:W-:Y:S02]  /*37e0*/  VIADD R0, R0, 0x130 ;  /* 0x0000013000007836 */ /* 0x000fe40000000000 */
        /* <DEDUP_REMOVED lines=9> */
[----:B-1----:R-:W-:Y:S01]  /*3880*/  LOP3.LUT P1, RZ, R6, 0x1, RZ, 0xc0, !PT ;  /* 0x0000000106ff7812 */ /* 0x002fe2000782c0ff */
[----:B--2---:R-:W-:-:S12]  /*3890*/  BRA.U UP3, `(.L_x_69) ;  /* 0x0000000503447547 */ /* 0x004fd8000b800000 */
[----:B------:R-:W1:Y:S01]  /*38a0*/  LDCU UR7, c[0x0][0x38c] ;  /* 0x00007180ff0777ac */ /* 0x000e620008000800 */
[----:B------:R-:W-:Y:S02]  /*38b0*/  PLOP3.LUT P2, PT, PT, PT, PT, 0x80, 0x8 ;  /* 0x000000000008781c */ /* 0x000fe40003f4f070 */
[----:B------:R-:W-:Y:S01]  /*38c0*/  SHF.L.U32 R5, R9, 0x1f, RZ ;  /* 0x0000001f09057819 */ /* 0x000fe200000006ff */
[----:B------:R-:W-:Y:S02]  /*38d0*/  ULEA UR9, UR26, UR6, 0x3 ;  /* 0x000000061a097291 */ /* 0x000fe4000f8e18ff */
[----:B------:R-:W-:Y:S02]  /*38e0*/  ULEA UR10, UR26, UR29, 0x6 ;  /* 0x0000001d1a0a7291 */ /* 0x000fe4000f8e30ff */
[----:B-1----:R-:W-:-:S06]  /*38f0*/  UISETP.GE.AND UP0, UPT, UR7, 0x1, UPT ;  /* 0x000000010700788c */ /* 0x002fcc000bf06270 */
[----:B------:R-:W-:-:S05]  /*3900*/  PLOP3.LUT P0, PT, PT, PT, UP0, 0x80, 0x8 ;  /* 0x000000000008781c */ /* 0x000fca0003f0f008 */
[----:B------:R-:W-:-:S08]  /*3910*/  @UP0 ULEA UR7, UR25, UR6, 0x3 ;  /* 0x0000000619070291 */ /* 0x000fd0000f8e18ff */
[----:B------:R-:W-:-:S04]  /*3920*/  @P0 SHF.L.U32 R0, R2, 0x1f, RZ ;  /* 0x0000001f02000819 */ /* 0x000fc800000006ff */
[----:B------:R1:W2:Y:S01]  /*3930*/  @P0 SYNCS.PHASECHK.TRANS64.TRYWAIT P2, [UR7], R0 ;  /* 0x00000000ff0005a7 */ /* 0x0002a20008041107 */
[----:B------:R-:W3:Y:S02]  /*3940*/  SYNCS.PHASECHK.TRANS64.TRYWAIT P0, [UR9+0x150], R5 ;  /* 0x00015005ff0075a7 */ /* 0x000ee40008001109 */
[----:B-123--:R-:W-:Y:S05]  /*3950*/  @!P0 BRA `(.L_x_70) ;  /* 0x0000006000288947 */ /* 0x00efea0003800000 */
.L_x_186:
[----:B------:R-:W-:Y:S05]  /*3960*/  BRA.U !UP0, `(.L_x_71) ;  /* 0x0000000508047547 */ /* 0x000fea000b800000 */
[----:B------:R-:W-:Y:S01]  /*3970*/  HFMA2 R4, -RZ, RZ, 0, 0.00049591064453125 ;  /* 0x00001010ff047431 */ /* 0x000fe200000001ff */
[----:B------:R-:W-:Y:S01]  /*3980*/  UMOV UR24, URZ ;  /* 0x000000ff00187c82 */ /* 0x000fe20008000000 */
[----:B------:R-:W-:Y:S01]  /*3990*/  UMOV UR23, 0x1 ;  /* 0x0000000100177882 */ /* 0x000fe20000000000 */
[----:B------:R-:W-:Y:S01]  /*39a0*/  UMOV UR17, UR25 ;  /* 0x0000001900117c82 */ /* 0x000fe20008000000 */
[----:B------:R-:W-:Y:S01]  /*39b0*/  UMOV UR22, UR13 ;  /* 0x0000000d00167c82 */ /* 0x000fe20008000000 */
[----:B------:R-:W-:Y:S01]  /*39c0*/  UMOV UR20, UR21 ;  /* 0x0000001500147c82 */ /* 0x000fe20008000000 */
[----:B------:R-:W-:-:S05]  /*39d0*/  UMOV UR19, URZ ;  /* 0x000000ff00137c82 */ /* 0x000fca0008000000 */
.L_x_75:
[----:B------:R-:W-:Y:S02]  /*39e0*/  UIADD3 UR22, UPT, UPT, UR22, 0x1, URZ ;  /* 0x0000000116167890 */ /* 0x000fe4000fffe0ff */
[----:B---3--:R-:W-:Y:S02]  /*39f0*/  ULEA UR8, UR17, UR6, 0x3 ;  /* 0x0000000611087291 */ /* 0x008fe4000f8e18ff */
[----:B------:R-:W-:Y:S01]  /*3a00*/  UISETP.NE.AND UP0, UPT, UR22, URZ, UPT ;  /* 0x000000ff1600728c */ /* 0x000fe2000bf05270 */
[----:B--2---:R-:W-:Y:S10]  /*3a10*/  @P2 BRA `(.L_x_72) ;  /* 0x00000000000c2947 */ /* 0x004ff40003800000 */
[----:B-1----:R-:W-:Y:S04]  /*3a20*/  SHF.L.U32 R5, R2, 0x1f, RZ ;  /* 0x0000001f02057819 */ /* 0x002fe800000006ff */
[----:B------:R-:W1:Y:S02]  /*3a30*/  SYNCS.PHASECHK.TRANS64.TRYWAIT P0, [UR8], R5 ;  /* 0x00000005ff0075a7 */ /* 0x000e640008001108 */
[----:B-1----:R-:W-:Y:S05]  /*3a40*/  @!P0 BRA `(.L_x_73) ;  /* 0x0000006000048947 */ /* 0x002fea0003800000 */
.L_x_72:
[----:B------:R-:W-:Y:S01]  /*3a50*/  UISETP.NE.AND UP1, UPT, UR20, 0x1, UPT ;  /* 0x000000011400788c */ /* 0x000fe2000bf25270 */
[----:B------:R-:W-:Y:S01]  /*3a60*/  PLOP3.LUT P2, PT, PT, PT, PT, 0x80, 0x8 ;  /* 0x000000000008781c */ /* 0x000fe20003f4f070 */
[----:B------:R-:W-:Y:S04]  /*3a70*/  UIADD3 UR25, UPT, UPT, UR17, 0x1, URZ ;  /* 0x0000000111197890 */ /* 0x000fe8000fffe0ff */
[----:B------:R-:W-:Y:S01]  /*3a80*/  UISETP.NE.AND UP2, UPT, UR25, 0xd, UPT ;  /* 0x0000000d1900788c */ /* 0x000fe2000bf45270 */
[----:B------:R-:W-:Y:S03]  /*3a90*/  PLOP3.LUT P0, PT, PT, PT, UP1, 0x80, 0x8 ;  /* 0x000000000008781c */ /* 0x000fe60003f0f018 */
[----:B------:R-:W-:Y:S02]  /*3aa0*/  USEL UR18, URZ, 0x1, UP2 ;  /* 0x00000001ff127887 */ /* 0x000fe40009000000 */
[----:B------:R-:W-:Y:S04]  /*3ab0*/  USEL UR25, UR25, URZ, UP2 ;  /* 0x000000ff19197287 */ /* 0x000fe80009000000 */
[----:B------:R-:W-:Y:S01]  /*3ac0*/  @UP1 ULEA UR7, UR25, UR6, 0x3 ;  /* 0x0000000619071291 */ /* 0x000fe2000f8e18ff */
[----:B------:R-:W-:Y:S04]  /*3ad0*/  LOP3.LUT R2, R2, UR18, RZ, 0x3c, !PT ;  /* 0x0000001202027c12 */ /* 0x000fe8000f8e3cff */
[----:B-1----:R-:W-:Y:S04]  /*3ae0*/  @P0 SHF.L.U32 R0, R2, 0x1f, RZ ;  /* 0x0000001f02000819 */ /* 0x002fe800000006ff */
[----:B------:R1:W2:Y:S01]  /*3af0*/  @P0 SYNCS.PHASECHK.TRANS64.TRYWAIT P2, [UR7], R0 ;  /* 0x00000000ff0005a7 */ /* 0x0002a20008041107 */
[----:B------:R-:W-:Y:S04]  /*3b00*/  ULOP3.LUT UR7, UR23, 0x1, URZ, 0xc0, !UPT ;  /* 0x0000000117077892 */ /* 0x000fe8000f8ec0ff */
[----:B------:R-:W-:Y:S09]  /*3b10*/  UISETP.NE.U32.AND UP1, UPT, UR7, 0x1, UPT ;  /* 0x000000010700788c */ /* 0x000ff2000bf25070 */
[----:B------:R-:W-:Y:S05]  /*3b20*/  BRA.U UP1, `(.L_x_74) ;  /* 0x0000000101107547 */ /* 0x000fea000b800000 */
[----:B------:R-:W-:Y:S01]  /*3b30*/  ULEA UR30, UR17, UR16, 0x7 ;  /* 0x00000010111e7291 */ /* 0x000fe2000f8e38ff */
[----:B------:R-:W-:Y:S08]  /*3b40*/  UMOV UR31, 0x4008 ;  /* 0x00004008001f7882 */ /* 0x000ff00000000000 */
[----:B------:R3:W-:Y:S01]  /*3b50*/  UTCCP.T.S.2CTA.128dp128bit tmem[UR29+0x80], gdesc[UR30] ;  /* 0x0000801e1d0079e7 */ /* 0x0007e20008380000 */
[----:B------:R-:W-:Y:S02]  /*3b60*/  NOP ;  /* 0x0000000000007918 */ /* 0x000fe40000000000 */
.L_x_74:
[----:B------:R-:W-:Y:S01]  /*3b70*/  ELECT P0, URZ, PT ;  /* 0x0000000000ff782f */ /* 0x000fe20003800000 */
[----:B------:R-:W-:Y:S02]  /*3b80*/  ULEA UR7, UR24, UR28, 0x1 ;  /* 0x0000001c18077291 */ /* 0x000fe4000f8e08ff */
[----:B------:R-:W-:Y:S02]  /*3b90*/  ULEA UR32, UR17, UR15, 0x8 ;  /* 0x0000000f11207291 */ /* 0x000fe4000f8e40ff */
[----:B------:R-:W-:Y:S02]  /*3ba0*/  UIADD3 UR18, UPT, UPT, UR7, 0x1, URZ ;  /* 0x0000000107127890 */ /* 0x000fe4000fffe0ff */
[----:B------:R-:W-:Y:S02]  /*3bb0*/  UISETP.NE.U32.AND UP1, UPT, UR19, URZ, UPT ;  /* 0x000000ff1300728c */ /* 0x000fe4000bf25070 */
[----:B---3--:R-:W-:Y:S02]  /*3bc0*/  ULOP3.LUT UR31, UR18, 0x1, URZ, 0xc0, !UPT ;  /* 0x00000001121f7892 */ /* 0x008fe4000f8ec0ff */
[----:B------:R-:W-:Y:S02]  /*3bd0*/  ULOP3.LUT UR38, UR7, 0xfffffffe, URZ, 0xc0, !UPT ;  /* 0xfffffffe07267892 */ /* 0x000fe4000f8ec0ff */
[----:B------:R-:W-:Y:S01]  /*3be0*/  @P0 R2UR UR30, R4 ;  /* 0x00000000041e02ca */ /* 0x000fe200000e0000 */
[----:B------:R-:W-:Y:S02]  /*3bf0*/  ULOP3.LUT UR31, UR31, 0x14, URZ, 0xfc, !UPT ;  /* 0x000000141f1f7892 */ /* 0x000fe4000f8efcff */
[----:B------:R-:W-:Y:S02]  /*3c00*/  UIADD3 UR36, UPT, UPT, UR32, 0x4, URZ ;  /* 0x0000000420247890 */ /* 0x000fe4000fffe0ff */
[----:B------:R-:W-:Y:S02]  /*3c10*/  ULOP3.LUT UR40, UR18, 0xfffffffe, URZ, 0xc0, !UPT ;  /* 0xfffffffe12287892 */ /* 0x000fe4000f8ec0ff */
[----:B------:R-:W-:Y:S01]  /*3c20*/  UIADD3 UR8, UPT, UPT, UR8, 0x68, URZ ;  /* 0x0000006808087890 */ /* 0x000fe2000fffe0ff */
[----:B------:R-:W-:Y:S01]  /*3c30*/  IMAD.U32 R5, RZ, RZ, UR31 ;  /* 0x0000001fff057e24 */ /* 0x000fe2000f8e00ff */
[----:B------:R-:W-:Y:S02]  /*3c40*/  UIADD3 UR23, UPT, UPT, UR23, 0x1, URZ ;  /* 0x0000000117177890 */ /* 0x000fe4000fffe0ff */
[----:B------:R-:W-:Y:S02]  /*3c50*/  UIADD3 UR20, UPT, UPT, UR20, -0x1, URZ ;  /* 0xffffffff14147890 */ /* 0x000fe4000fffe0ff */
[----:B------:R-:W-:Y:S01]  /*3c60*/  ULOP3.LUT UR24, UR24, 0x1, URZ, 0x3c, !UPT ;  /* 0x0000000118187892 */ /* 0x000fe2000f8e3cff */
[----:B-1----:R-:W-:Y:S01]  /*3c70*/  IMAD.U32 R0, RZ, RZ, UR30 ;  /* 0x0000001eff007e24 */ /* 0x002fe2000f8e00ff */
[----:B------:R-:W-:Y:S01]  /*3c80*/  ULEA UR30, UR17, UR14, 0x9 ;  /* 0x0000000e111e7291 */ /* 0x000fe2000f8e48ff */
[----:B------:R-:W-:Y:S01]  /*3c90*/  UMOV UR33, 0x40004040 ;  /* 0x4000404000217882 */ /* 0x000fe20000000000 */
[----:B------:R-:W-:Y:S02]  /*3ca0*/  UMOV UR31, 0x80004020 ;  /* 0x80004020001f7882 */ /* 0x000fe40000000000 */
[----:B------:R-:W-:Y:S01]  /*3cb0*/  UIADD3 UR34, UPT, UPT, UR30, 0x2, URZ ;  /* 0x000000021e227890 */ /* 0x000fe2000fffe0ff */
[----:B------:R-:W-:Y:S01]  /*3cc0*/  @P0 PRMT R0, R5, 0x5410, R0 ;  /* 0x0000541005000816 */ /* 0x000fe20000000000 */
[----:B------:R-:W-:Y:S01]  /*3cd0*/  UMOV UR39, UR27 ;  /* 0x0000001b00277c82 */ /* 0x000fe20008000000 */
[----:B------:R-:W-:Y:S01]  /*3ce0*/  UMOV UR37, 0x40004040 ;  /* 0x4000404000257882 */ /* 0x000fe20000000000 */
[----:B------:R-:W-:Y:S01]  /*3cf0*/  UMOV UR35, 0x80004020 ;  /* 0x8000402000237882 */ /* 0x000fe20000000000 */
[----:B------:R-:W-:Y:S01]  /*3d00*/  @P0 R2UR UR17, R0 ;  /* 0x00000000001102ca */ /* 0x000fe200000e0000 */
[----:B------:R3:W-:Y:S01]  /*3d10*/  UTCHMMA.2CTA gdesc[UR30], gdesc[UR32], tmem[UR10], tmem[UR38], idesc[UR39], UP1 ;  /* 0x00ff26201e0075ea */ /* 0x0007e20008a0000a */
[----:B------:R-:W-:Y:S11]  /*3d20*/  UMOV UR19, 0x1 ;  /* 0x0000000100137882 */ /* 0x000ff60000000000 */
[----:B------:R-:W-:Y:S01]  /*3d30*/  UMOV UR41, UR17 ;  /* 0x0000001100297c82 */ /* 0x000fe20008000000 */
[----:B------:R-:W-:Y:S01]  /*3d40*/  UMOV UR17, UR25 ;  /* 0x0000001900117c82 */ /* 0x000fe20008000000 */
[----:B------:R3:W-:Y:S01]  /*3d50*/  UTCHMMA.2CTA gdesc[UR34], gdesc[UR36], tmem[UR10], tmem[UR40], idesc[UR41], UPT ;  /* 0x00ff2824220075ea */ /* 0x0007e2000ba0000a */
[----:B------:R3:W-:Y:S01]  /*3d60*/  UTCBAR.2CTA.MULTICAST [UR8], URZ, UR12 ;  /* 0x000000ff080073e9 */ /* 0x0007e2000820080c */
[----:B------:R-:W-:Y:S05]  /*3d70*/  BRA.U UP0, `(.L_x_75) ;  /* 0xfffffffd00187547 */ /* 0x000fea000b83ffff */
.L_x_71:
[----:B------:R-:W-:-:S09]  /*3d80*/  UIADD3 UR9, UPT, UPT, UR9, 0x140, URZ ;  /* 0x0000014009097890 */ /* 0x000fd2000fffe0ff */
[----:B------:R4:W-:Y:S01]  /*3d90*/  UTCBAR.2CTA.MULTICAST [UR9], URZ, UR11 ;  /* 0x000000ff090073e9 */ /* 0x0009e2000820080b */
[----:B------:R-:W-:Y:S02]  /*3da0*/  NOP ;  /* 0x0000000000007918 */ /* 0x000fe40000000000 */
.L_x_69:
[----:B------:R-:W-:Y:S01]  /*3db0*/  UIADD3 UR26, UPT, UPT, UR26, 0x1, URZ ;  /* 0x000000011a1a7890 */ /* 0x000fe2000fffe0ff */
[----:B------:R-:W-:-:S03]  /*3dc0*/  ISETP.NE.AND P0, PT, R8, 0x2, PT ;  /* 0x000000020800780c */ /* 0x000fc60003f05270 */
[----:B------:R-:W-:Y:S01]  /*3dd0*/  UISETP.NE.AND UP0, UPT, UR26, 0x2, UPT ;  /* 0x000000021a00788c */ /* 0x000fe2000bf05270 */
[----:B-1----:R-:W-:Y:S02]  /*3de0*/  SEL R0, RZ, 0x1, P0 ;  /* 0x00000001ff007807 */ /* 0x002fe40000000000 */
[----:B------:R-:W-:Y:S01]  /*3df0*/  SEL R8, R8, RZ, P0 ;  /* 0x000000ff08087207 */ /* 0x000fe20000000000 */
[----:B------:R-:W-:Y:S01]  /*3e00*/  USEL UR7, URZ, 0x1, UP0 ;  /* 0x00000001ff077887 */ /* 0x000fe20008000000 */
[----:B------:R-:W-:Y:S01]  /*3e10*/  LOP3.LUT R3, R3, R0, RZ, 0x3c, !PT ;  /* 0x0000000003037212 */ /* 0x000fe200078e3cff */
[----:B------:R-:W-:-:S04]  /*3e20*/  USEL UR26, UR26, URZ, UP0 ;  /* 0x000000ff1a1a7287 */ /* 0x000fc80008000000 */
[----:B------:R-:W-:Y:S01]  /*3e30*/  LOP3.LUT R9, R9, UR7, RZ, 0x3c, !PT ;  /* 0x0000000709097c12 */ /* 0x000fe2000f8e3cff */
[----:B------:R-:W-:Y:S07]  /*3e40*/  @P1 BRA `(.L_x_76) ;  /* 0xfffffff8004c1947 */ /* 0x000fee000383ffff */
[----:B------:R-:W1:Y:S01]  /*3e50*/  S2UR UR7, SR_CgaCtaId ;  /* 0x00000000000779c3 */ /* 0x000e620000008800 */
[----:B------:R-:W-:Y:S01]  /*3e60*/  ELECT P0, URZ, PT ;  /* 0x0000000000ff782f */ /* 0x000fe20003800000 */
[----:B------:R-:W-:Y:S01]  /*3e70*/  HFMA2 R0, -RZ, RZ, 0, 5.9604644775390625e-08 ;  /* 0x00000001ff007431 */ /* 0x000fe200000001ff */
[----:B---3--:R-:W-:-:S05]  /*3e80*/  UMOV UR8, 0x40 ;  /* 0x0000004000087882 */ /* 0x008fca0000000000 */
[----:B------:R-:W-:Y:S01]  /*3e90*/  UVIRTCOUNT.DEALLOC.SMPOOL 0x80 ;  /* 0x000000800000784c */ /* 0x000fe20000000000 */
[----:B------:R-:W-:Y:S02]  /*3ea0*/  UISETP.NE.AND UP0, UPT, UR4, URZ, UPT ;  /* 0x000000ff0400728c */ /* 0x000fe4000bf05270 */
[----:B-1----:R-:W-:-:S09]  /*3eb0*/  ULEA UR7, UR7, UR8, 0x18 ;  /* 0x0000000807077291 */ /* 0x002fd2000f8ec0ff */
[----:B------:R1:W-:Y:S01]  /*3ec0*/  @P0 STS.U8 [UR7+0x1c], R0 ;  /* 0x00001c00ff000988 */ /* 0x0003e20008000007 */
[----:B------:R-:W-:Y:S05]  /*3ed0*/  BRA.U UP0, `(.L_x_77) ;  /* 0x0000000100587547 */ /* 0x000fea000b800000 */
[----:B------:R-:W-:Y:S01]  /*3ee0*/  UIADD3 UR8, UPT, UPT, UR6, 0x150, URZ ;  /* 0x0000015006087890 */ /* 0x000fe2000fffe0ff */
[----:B------:R-:W-:-:S03]  /*3ef0*/  SHF.L.U32 R3, R9, 0x1f, RZ ;  /* 0x0000001f09037819 */ /* 0x000fc600000006ff */
[----:B------:R-:W-:-:S09]  /*3f00*/  ULEA UR4, UR26, UR8, 0x3 ;  /* 0x000000081a047291 */ /* 0x000fd2000f8e18ff */
[----:B------:R-:W3:Y:S02]  /*3f10*/  SYNCS.PHASECHK.TRANS64.TRYWAIT P0, [UR4], R3 ;  /* 0x00000003ff0075a7 */ /* 0x000ee40008001104 */
[----:B---3--:R-:W-:Y:S05]  /*3f20*/  @!P0 BRA `(.L_x_78) ;  /* 0x0000005800e48947 */ /* 0x008fea0003800000 */
.L_x_189:
[----:B----4-:R-:W-:-:S04]  /*3f30*/  UIADD3 UR9, UPT, UPT, UR26, 0x1, URZ ;  /* 0x000000011a097890 */ /* 0x010fc8000fffe0ff */
[----:B------:R-:W-:-:S04]  /*3f40*/  UISETP.NE.AND UP1, UPT, UR9, 0x2, UPT ;  /* 0x000000020900788c */ /* 0x000fc8000bf25270 */
[----:B------:R-:W-:Y:S02]  /*3f50*/  USEL UR4, URZ, 0x1, UP1 ;  /* 0x00000001ff047887 */ /* 0x000fe40008800000 */
[----:B------:R-:W-:-:S04]  /*3f60*/  USEL UR9, UR9, URZ, UP1 ;  /* 0x000000ff09097287 */ /* 0x000fc80008800000 */
[----:B------:R-:W-:Y:S01]  /*3f70*/  ULEA UR9, UR9, UR8, 0x3 ;  /* 0x0000000809097291 */ /* 0x000fe2000f8e18ff */
[----:B-1----:R-:W-:-:S04]  /*3f80*/  LOP3.LUT R3, R9, UR4, RZ, 0x3c, !PT ;  /* 0x0000000409037c12 */ /* 0x002fc8000f8e3cff */
[----:B------:R-:W-:Y:S01]  /*3f90*/  SHF.L.U32 R3, R3, 0x1f, RZ ;  /* 0x0000001f03037819 */ /* 0x000fe200000006ff */
[----:B------:R-:W-:-:S04]  /*3fa0*/  IMAD.U32 R0, RZ, RZ, UR9 ;  /* 0x00000009ff007e24 */ /* 0x000fc8000f8e00ff */
[----:B------:R1:W3:Y:S03]  /*3fb0*/  SYNCS.PHASECHK.TRANS64.TRYWAIT P0, [R0+URZ], R3 ;  /* 0x00000003000075a7 */ /* 0x0002e600080011ff */
[----:B---3--:R-:W-:Y:S05]  /*3fc0*/  @!P0 NANOSLEEP.SYNCS 0x989680 ;  /* 0x009896800000895d */ /* 0x008fea0003900000 */
[----:B------:R-:W3:Y:S02]  /*3fd0*/  @!P0 SYNCS.PHASECHK.TRANS64 P0, [R0+URZ], R3 ;  /* 0x00000003000085a7 */ /* 0x000ee400080010ff */
[----:B---3--:R-:W-:Y:S05]  /*3fe0*/  @P0 BRA `(.L_x_79) ;  /* 0x0000000000200947 */ /* 0x008fea0003800000 */
.L_x_80:
[----:B---3--:R3:W4:Y:S02]  /*3ff0*/  SYNCS.PHASECHK.TRANS64.TRYWAIT P0, [R0+URZ], R3 ;  /* 0x00000003000075a7 */ /* 0x00872400080011ff */
[----:B----4-:R-:W-:Y:S05]  /*4000*/  @!P0 NANOSLEEP.SYNCS 0x989680 ;  /* 0x009896800000895d */ /* 0x010fea0003900000 */
[----:B------:R-:W4:Y:S02]  /*4010*/  @!P0 SYNCS.PHASECHK.TRANS64 P0, [R0+URZ], R3 ;  /* 0x00000003000085a7 */ /* 0x000f2400080010ff */
[----:B----4-:R-:W-:Y:S05]  /*4020*/  @!P0 BRA `(.L_x_80) ;  /* 0xfffffffc00f08947 */ /* 0x010fea000383ffff */
[----:B------:R-:W-:Y:S05]  /*4030*/  BRA `(.L_x_79) ;  /* 0x00000000000c7947 */ /* 0x000fea0003800000 */
.L_x_77:
[----:B------:R-:W-:-:S04]  /*4040*/  UIADD3 UR4, UPT, UPT, UR6, 0x180, URZ ;  /* 0x0000018006047890 */ /* 0x000fc8000fffe0ff */
[----:B------:R-:W-:-:S09]  /*4050*/  UPRMT UR4, UR5, 0x654, UR4 ;  /* 0x0000065405047896 */ /* 0x000fd20008000004 */
[----:B------:R-:W-:Y:S03]  /*4060*/  SYNCS.ARRIVE.TRANS64.RED.A1T0 RZ, [UR4], RZ ;  /* 0x000000ffffff79a7 */ /* 0x000fe60008100404 */
.L_x_79:
[----:B-1-3--:R-:W-:Y:S01]  /*4070*/  SHF.L.U32 R3, RZ, 0x1f, RZ ;  /* 0x0000001fff037819 */ /* 0x00afe200000006ff */
[----:B------:R-:W-:Y:S01]  /*4080*/  UIADD3 UR4, UPT, UPT, UR6, 0x180, URZ ;  /* 0x0000018006047890 */ /* 0x000fe2000fffe0ff */
[----:B------:R-:W-:Y:S02]  /*4090*/  PLOP3.LUT P0, PT, PT, PT, UP0, 0x80, 0x8 ;  /* 0x000000000008781c */ /* 0x000fe40003f0f008 */
[----:B------:R-:W1:Y:S02]  /*40a0*/  SYNCS.PHASECHK.TRANS64.TRYWAIT P1, [UR6+0x180], R3 ;  /* 0x00018003ff0075a7 */ /* 0x000e640008021106 */
[----:B-1----:R-:W-:Y:S09]  /*40b0*/  @!P1 BRA `(.L_x_81) ;  /* 0x0000005800989947 */ /* 0x002ff20003800000 */
.L_x_191:
[----:B------:R-:W-:Y:S02]  /*40c0*/  @!UP0 UPRMT UR4, UR5, 0x654, UR4 ;  /* 0x0000065405048896 */ /* 0x000fe40008000004 */
[----:B------:R-:W-:Y:S01]  /*40d0*/  ULOP3.LUT UR5, UR29, 0xffff, URZ, 0xc0, !UPT ;  /* 0x0000ffff1d057892 */ /* 0x000fe2000f8ec0ff */
[----:B------:R-:W-:-:S03]  /*40e0*/  UMOV UR8, 0xffff ;  /* 0x0000ffff00087882 */ /* 0x000fc60000000000 */
[----:B------:R-:W-:-:S03]  /*40f0*/  USHF.R.U32.HI UR5, URZ, 0x5, UR5 ;  /* 0x00000005ff057899 */ /* 0x000fc60008011605 */
[----:B------:R-:W-:Y:S01]  /*4100*/  @!P0 SYNCS.ARRIVE.TRANS64.RED.A1T0 RZ, [UR4], RZ ;  /* 0x000000ffffff89a7 */ /* 0x000fe20008100404 */
[----:B------:R-:W-:Y:S01]  /*4110*/  NOP ;  /* 0x0000000000007918 */ /* 0x000fe20000000000 */
[----:B-1----:R-:W1:Y:S01]  /*4120*/  LDS R0, [UR7+0x14] ;  /* 0x00001407ff007984 */ /* 0x002e620008000800 */
[----:B------:R-:W-:Y:S01]  /*4130*/  USHF.L.U32 UR8, UR8, UR5, URZ ;  /* 0x0000000508087299 */ /* 0x000fe200080006ff */
[----:B------:R-:W-:Y:S02]  /*4140*/  UMOV UR4, 0x1 ;  /* 0x0000000100047882 */ /* 0x000fe40000000000 */
[----:B------:R-:W-:-:S03]  /*4150*/  USHF.L.U32 UR4, UR4, UR5, URZ ;  /* 0x0000000504047299 */ /* 0x000fc600080006ff */
[----:B-1----:R-:W-:-:S04]  /*4160*/  LOP3.LUT R0, R0, UR8, RZ, 0xc0, !PT ;  /* 0x0000000800007c12 */ /* 0x002fc8000f8ec0ff */
[----:B------:R-:W-:-:S13]  /*4170*/  ISETP.NE.AND P0, PT, R0, UR8, PT ;  /* 0x0000000800007c0c */ /* 0x000fda000bf05270 */
[----:B------:R-:W-:Y:S05]  /*4180*/  @P0 BRA `(.L_x_82) ;  /* 0x0000000000580947 */ /* 0x000fea0003800000 */
[----:B------:R-:W1:Y:S02]  /*4190*/  LDS R0, [UR7+0x18] ;  /* 0x00001807ff007984 */ /* 0x000e640008000800 */
[----:B-1----:R-:W-:-:S04]  /*41a0*/  LOP3.LUT R0, R0, UR4, RZ, 0xc0, !PT ;  /* 0x0000000400007c12 */ /* 0x002fc8000f8ec0ff */
[----:B------:R-:W-:-:S13]  /*41b0*/  ISETP.NE.AND P0, PT, R0, UR4, PT ;  /* 0x0000000400007c0c */ /* 0x000fda000bf05270 */
[----:B------:R-:W-:Y:S05]  /*41c0*/  @P0 BRA `(.L_x_83) ;  /* 0x00000000003c0947 */ /* 0x000fea0003800000 */
[----:B------:R-:W1:Y:S01]  /*41d0*/  S2R R2, SR_LANEID ;  /* 0x0000000000027919 */ /* 0x000e620000000000 */
[----:B------:R-:W-:Y:S01]  /*41e0*/  ULOP3.LUT UR8, URZ, UR8, URZ, 0x33, !UPT ;  /* 0x00000008ff087292 */ /* 0x000fe2000f8e33ff */
[----:B------:R-:W-:Y:S01]  /*41f0*/  LOP3.LUT R4, RZ, UR4, RZ, 0x33, !PT ;  /* 0x00000004ff047c12 */ /* 0x000fe2000f8e33ff */
[----:B------:R-:W-:Y:S02]  /*4200*/  VOTEU.ANY UR6, UPT, PT ;  /* 0x0000000000067886 */ /* 0x000fe400038e0100 */
[----:B------:R-:W-:Y:S01]  /*4210*/  UFLO.U32 UR6, UR6 ;  /* 0x00000006000672bd */ /* 0x000fe200080e0000 */
[----:B------:R-:W3:Y:S01]  /*4220*/  REDUX UR4, R4 ;  /* 0x00000000040473c4 */ /* 0x000ee20000000000 */
[----:B------:R-:W-:-:S06]  /*4230*/  IMAD.U32 R0, RZ, RZ, UR8 ;  /* 0x00000008ff007e24 */ /* 0x000fcc000f8e00ff */
[----:B------:R1:W-:Y:S01]  /*4240*/  UTCATOMSWS.AND URZ, UR8 ;  /* 0x0000000800ff79e3 */ /* 0x0003e20008000000 */
[----:B------:R-:W2:Y:S01]  /*4250*/  REDUX UR5, R0 ;  /* 0x00000000000573c4 */ /* 0x000ea20000000000 */
[----:B-1----:R-:W-:Y:S01]  /*4260*/  ISETP.EQ.U32.AND P0, PT, R2, UR6, PT ;  /* 0x0000000602007c0c */ /* 0x002fe2000bf02070 */
[----:B---3--:R-:W-:Y:S01]  /*4270*/  IMAD.U32 R2, RZ, RZ, UR4 ;  /* 0x00000004ff027e24 */ /* 0x008fe2000f8e00ff */
[----:B--2---:R-:W-:-:S11]  /*4280*/  MOV R3, UR5 ;  /* 0x0000000500037c02 */ /* 0x004fd60008000f00 */
[----:B------:R1:W-:Y:S04]  /*4290*/  @P0 ATOMS.AND RZ, [UR7+0x14], R3 ;  /* 0x00001403ffff098c */ /* 0x0003e8000a800007 */
[----:B------:R1:W-:Y:S01]  /*42a0*/  @P0 ATOMS.AND RZ, [UR7+0x18], R2 ;  /* 0x00001802ffff098c */ /* 0x0003e2000a800007 */
[----:B------:R-:W-:Y:S05]  /*42b0*/  BRA `(.L_x_84) ;  /* 0x0000000000147947 */ /* 0x000fea0003800000 */
.L_x_83:
[----:B------:R-:W-:Y:S02]  /*42c0*/  MOV R2, 0x42e0 ;  /* 0x000042e000027802 */ /* 0x000fe40000000f00 */
[----:B--2-45:R-:W-:Y:S05]  /*42d0*/  CALL.REL.NOINC `($__internal_0_$__cuda_sm10x_tcgen05_guardrail_trap_col_being_dealloced_not_returned_by_alloc) ;  /* 0x0000005c00787944 */ /* 0x034fea0003c00000 */
[----:B------:R-:W-:Y:S05]  /*42e0*/  BRA `(.L_x_84) ;  /* 0x0000000000087947 */ /* 0x000fea0003800000 */
.L_x_82:
[----:B------:R-:W-:Y:S02]  /*42f0*/  MOV R2, 0x4310 ;  /* 0x0000431000027802 */ /* 0x000fe40000000f00 */
[----:B--2-45:R-:W-:Y:S05]  /*4300*/  CALL.REL.NOINC `($__internal_2_$__cuda_sm10x_tcgen05_guardrail_trap_unallocated_columns_being_dealloced) ;  /* 0x0000005c00847944 */ /* 0x034fea0003c00000 */
.L_x_84:
[----:B------:R-:W-:Y:S01]  /*4310*/  NOP ;  /* 0x0000000000007918 */ /* 0x000fe20000000000 */
[----:B----4-:R-:W-:Y:S05]  /*4320*/  EXIT ;  /* 0x000000000000794d */ /* 0x010fea0003800000 */
.L_x_56:
[----:B------:R-:W-:-:S09]  /*4330*/  UISETP.NE.OR UP5, UPT, UR10, 0x3, !UP5 ;  /* 0x000000030a00788c */ /* 0x000fd2000efa5670 */
[----:B------:R-:W-:Y:S05]  /*4340*/  BRA.U UP5, `(.L_x_85) ;  /* 0x0000001505607547 */ /* 0x000fea000b800000 */
[----:B------:R-:W1:Y:S01]  /*4350*/  LDCU.64 UR6, c[0x0][0xa88] ;  /* 0x00015100ff0677ac */ /* 0x000e620008000a00 */
[----:B------:R-:W2:Y:S01]  /*4360*/  LDC R0, c[0x0][0xd30] ;  /* 0x00034c00ff007b82 */ /* 0x000ea20000000800 */
[----:B------:R-:W-:Y:S02]  /*4370*/  HFMA2 R31, -RZ, RZ, 0, 0 ;  /* 0x00000000ff1f7431 */ /* 0x000fe400000001ff */
[----:B------:R-:W-:Y:S01]  /*4380*/  IMAD.MOV.U32 R33, RZ, RZ, 0x1 ;  /* 0x00000001ff217424 */ /* 0x000fe200078e00ff */
[----:B------:R-:W3:Y:S01]  /*4390*/  LDCU.64 UR4, c[0x0][0xa90] ;  /* 0x00015200ff0477ac */ /* 0x000ee20008000a00 */
[----:B-----5:R-:W-:Y:S01]  /*43a0*/  IMAD.MOV.U32 R32, RZ, RZ, RZ ;  /* 0x000000ffff207224 */ /* 0x020fe200078e00ff */
[----:B------:R-:W-:Y:S01]  /*43b0*/  MOV R29, 0x2000 ;  /* 0x00002000001d7802 */ /* 0x000fe20000000f00 */
[----:B------:R-:W-:Y:S01]  /*43c0*/  UISETP.NE.AND UP2, UPT, UR10, 0x2, UPT ;  /* 0x000000020a00788c */ /* 0x000fe2000bf45270 */
[----:B------:R-:W4:Y:S01]  /*43d0*/  LDC R23, c[0x0][0x370] ;  /* 0x0000dc00ff177b82 */ /* 0x000f220000000800 */
[----:B------:R-:W-:-:S02]  /*43e0*/  UPLOP3.LUT UP1, UPT, UPT, UPT, UPT, 0x40, 0x4 ;  /* 0x000000000004789c */ /* 0x000fc40003f2e870 */
[----:B------:R-:W-:-:S05]  /*43f0*/  USEL UR13, URZ, 0x1, UP2 ;  /* 0x00000001ff0d7887 */ /* 0x000fca0009000000 */
[----:B------:R-:W4:Y:S01]  /*4400*/  LDC R8, c[0x0][0xd0c] ;  /* 0x00034300ff087b82 */ /* 0x000f220000000800 */
[----:B-1----:R-:W-:-:S03]  /*4410*/  UISETP.NE.U32.AND UP5, UPT, UR6, URZ, UPT ;  /* 0x000000ff0600728c */ /* 0x002fc6000bfa5070 */
[----:B------:R-:W-:Y:S01]  /*4420*/  UMOV UR6, 0x400 ;  /* 0x0000040000067882 */ /* 0x000fe20000000000 */
[----:B------:R-:W-:Y:S02]  /*4430*/  UISETP.NE.AND.EX UP5, UPT, UR7, URZ, UPT, UP5 ;  /* 0x000000ff0700728c */ /* 0x000fe4000bfa5350 */
[----:B------:R-:W-:Y:S01]  /*4440*/  ULEA UR6, UR37, UR6, 0x18 ;  /* 0x0000000625067291 */ /* 0x000fe2000f8ec0ff */
[----:B------:R-:W1:Y:S01]  /*4450*/  LDC R22, c[0x0][0xd20] ;  /* 0x00034800ff167b82 */ /* 0x000e620000000800 */
[----:B---3--:R-:W-:Y:S01]  /*4460*/  UISETP.NE.U32.AND UP6, UPT, UR4, URZ, UPT ;  /* 0x000000ff0400728c */ /* 0x008fe2000bfc5070 */
[----:B--2---:R-:W-:Y:S01]  /*4470*/  ISETP.NE.AND P1, PT, R0, 0x1, PT ;  /* 0x000000010000780c */ /* 0x004fe20003f25270 */
[----:B------:R-:W-:Y:S02]  /*4480*/  UIADD3 UR7, UPT, UPT, UR6, 0xe8, URZ ;  /* 0x000000e806077890 */ /* 0x000fe4000fffe0ff */
[----:B------:R-:W-:Y:S02]  /*4490*/  UIADD3 UR57, UPT, UPT, UR6, 0xd0, URZ ;  /* 0x000000d006397890 */ /* 0x000fe4000fffe0ff */
[----:B------:R-:W-:Y:S01]  /*44a0*/  UIADD3 UR49, UPT, UPT, UR6, 0xd8, URZ ;  /* 0x000000d806317890 */ /* 0x000fe2000fffe0ff */
[----:B------:R-:W2:Y:S01]  /*44b0*/  LDC.64 R36, c[0x0][0x348] ;  /* 0x0000d200ff247b82 */ /* 0x000ea20000000a00 */
[----:B------:R-:W-:-:S02]  /*44c0*/  UIADD3 UR41, UPT, UPT, UR6, 0xe0, URZ ;  /* 0x000000e006297890 */ /* 0x000fc4000fffe0ff */
[----:B------:R-:W-:Y:S02]  /*44d0*/  UPRMT UR7, UR37, 0x654, UR7 ;  /* 0x0000065425077896 */ /* 0x000fe40008000007 */
[----:B------:R-:W-:-:S03]  /*44e0*/  UISETP.NE.AND.EX UP6, UPT, UR5, URZ, UPT, UP6 ;  /* 0x000000ff0500728c */ /* 0x000fc6000bfc5360 */
[----:B------:R-:W3:Y:S08]  /*44f0*/  LDC.64 R18, c[0x0][0xd10] ;  /* 0x00034400ff127b82 */ /* 0x000ef00000000a00 */
[----:B------:R-:W1:Y:S08]  /*4500*/  LDC.64 R6, c[0x0][0xd18] ;  /* 0x00034600ff067b82 */ /* 0x000e700000000a00 */
[----:B------:R-:W1:Y:S08]  /*4510*/  LDC.64 R4, c[0x0][0xd28] ;  /* 0x00034a00ff047b82 */ /* 0x000e700000000a00 */
[----:B----4-:R-:W1:Y:S02]  /*4520*/  LDC R28, c[0x0][0x374] ;  /* 0x0000dd00ff1c7b82 */ /* 0x010e640000000800 */
.L_x_96:
[C---:B------:R-:W-:Y:S02]  /*4530*/  LEA R0, R32.reuse, UR6, 0x3 ;  /* 0x0000000620007c11 */ /* 0x040fe4000f8e18ff */
[----:B------:R-:W-:Y:S02]  /*4540*/  SHF.L.U32 R3, R31, 0x1f, RZ ;  /* 0x0000001f1f037819 */ /* 0x000fe400000006ff */
[----:B------:R-:W-:Y:S02]  /*4550*/  LEA R24, R32, UR6, 0x4 ;  /* 0x0000000620187c11 */ /* 0x000fe4000f8e20ff */
[----:B----4-:R-:W4:Y:S02]  /*4560*/  SYNCS.PHASECHK.TRANS64.TRYWAIT P0, [R0+URZ+0x120], R3 ;  /* 0x00012003000075a7 */ /* 0x010f2400080011ff */
[----:B----4-:R-:W-:Y:S05]  /*4570*/  @!P0 BRA `(.L_x_86) ;  /* 0x0000005400808947 */ /* 0x010fea0003800000 */
.L_x_192:
[----:B------:R-:W-:Y:S01]  /*4580*/  ISETP.GE.AND P0, PT, R2, 0x1, PT ;  /* 0x000000010200780c */ /* 0x000fe20003f06270 */
[----:B------:R-:W5:Y:S01]  /*4590*/  LDS.128 R24, [R24+0x190] ;  /* 0x0001900018187984 */ /* 0x000f620000000c00 */
[----:B----4-:R-:W-:Y:S01]  /*45a0*/  VIADD R0, R0, 0x130 ;  /* 0x0000013000007836 */ /* 0x010fe20000000000 */
[----:B------:R-:W-:Y:S01]  /*45b0*/  @!PT LDS RZ, [RZ] ;  /* 0x00000000fffff984 */ /* 0x000fe20000000800 */
[----:B------:R-:W-:Y:S01]  /*45c0*/  @!PT LDS RZ, [RZ] ;  /* 0x00000000fffff984 */ /* 0x000fe20000000800 */
[----:B------:R-:W-:Y:S01]  /*45d0*/  @!PT LDS RZ, [RZ] ;  /* 0x00000000fffff984 */ /* 0x000fe20000000800 */
[----:B------:R-:W-:Y:S01]  /*45e0*/  @!PT LDS RZ, [RZ] ;  /* 0x00000000fffff984 */ /* 0x000fe20000000800 */
[----:B------:R4:W-:Y:S06]  /*45f0*/  MEMBAR.ALL.CTA ;  /* 0x0000000000007992 */ /* 0x0009ec0000008000 */
[----:B----4-:R-:W4:Y:S01]  /*4600*/  FENCE.VIEW.ASYNC.S ;  /* 0x00000000000073c6 */ /* 0x010f220000000000 */
[----:B------:R-:W-:Y:S04]  /*4610*/  PRMT R0, RZ, 0x654, R0 ;  /* 0x00000654ff007816 */ /* 0x000fe80000000000 */
[----:B----4-:R4:W-:Y:S01]  /*4620*/  SYNCS.ARRIVE.TRANS64.RED.A1T0 RZ, [R0+URZ], RZ ;  /* 0x000000ff00ff79a7 */ /* 0x0109e200081004ff */
[----:B-----5:R-:W-:Y:S11]  /*4630*/  LOP3.LUT P3, RZ, R26, 0x1, RZ, 0xc0, !PT ;  /* 0x000000011aff7812 */ /* 0x020ff6000786c0ff */
[----:B------:R-:W-:Y:S02]  /*4640*/  @!UPT UIADD3 URZ, UPT, UPT, URZ, URZ, URZ ;  /* 0x000000fffffff290 */ /* 0x000fe4000fffe0ff */
[----:B------:R-:W-:Y:S02]  /*4650*/  @P3 MOV R13, R24 ;  /* 0x00000018000d3202 */ /* 0x000fe40000000f00 */
[----:B------:R-:W-:Y:S01]  /*4660*/  @P3 LOP3.LUT R10, R25, 0xffff, RZ, 0xc0, !PT ;  /* 0x0000ffff190a3812 */ /* 0x000fe200078ec0ff */
[----:B----4-:R-:W-:Y:S06]  /*4670*/  @!P0 BRA `(.L_x_87) ;  /* 0x0000000000a48947 */ /* 0x010fec0003800000 */
[----:B-1----:R-:W-:Y:S01]  /*4680*/  IMAD.HI.U32 R39, R28, R7, RZ ;  /* 0x000000071c277227 */ /* 0x002fe200078e00ff */
[----:B------:R-:W-:Y:S02]  /*4690*/  ISETP.NE.AND P0, PT, R6, 0x1, PT ;  /* 0x000000010600780c */ /* 0x000fe40003f05270 */
[----:B------:R-:W-:Y:S01]  /*46a0*/  ISETP.NE.AND P2, PT, R2, 0x1, PT ;  /* 0x000000010200780c */ /* 0x000fe20003f45270 */
[----:B---3--:R-:W-:Y:S01]  /*46b0*/  IMAD.HI.U32 R34, R23, R18, RZ ;  /* 0x0000001217227227 */ /* 0x008fe200078e00ff */
[----:B------:R-:W-:Y:S02]  /*46c0*/  SHF.R.U32.HI R39, RZ, R22, R39 ;  /* 0x00000016ff277219 */ /* 0x000fe40000011627 */
[----:B------:R-:W-:Y:S01]  /*46d0*/  ISETP.NE.AND P4, PT, R8, 0x1, PT ;  /* 0x000000010800780c */ /* 0x000fe20003f85270 */
[----:B------:R-:W-:Y:S01]  /*46e0*/  IMAD.HI.U32 R38, R13, R18, RZ ;  /* 0x000000120d267227 */ /* 0x000fe200078e00ff */
[----:B------:R-:W-:Y:S02]  /*46f0*/  SHF.R.U32.HI R34, RZ, R19, R34 ;  /* 0x00000013ff227219 */ /* 0x000fe40000011622 */
[----:B------:R-:W-:Y:S01]  /*4700*/  SEL R3, R28, R39, !P0 ;  /* 0x000000271c037207 */ /* 0x000fe20004000000 */
[C---:B------:R-:W-:Y:S01]  /*4710*/  IMAD.HI.U32 R39, R10.reuse, R7, RZ ;  /* 0x000000070a277227 */ /* 0x040fe200078e00ff */
[----:B------:R-:W-:Y:S02]  /*4720*/  SEL R11, R23, R34, !P4 ;  /* 0x00000022170b7207 */ /* 0x000fe40006000000 */
[----:B------:R-:W-:Y:S01]  /*4730*/  SHF.R.U32.HI R38, RZ, R19, R38 ;  /* 0x00000013ff267219 */ /* 0x000fe20000011626 */
[----:B------:R-:W-:Y:S01]  /*4740*/  IMAD.HI.U32 R40, R3, R4, RZ ;  /* 0x0000000403287227 */ /* 0x000fe200078e00ff */
[----:B------:R-:W-:Y:S03]  /*4750*/  SHF.R.U32.HI R39, RZ, R22, R39 ;  /* 0x00000016ff277219 */ /* 0x000fe60000011627 */
[----:B------:R-:W-:Y:S01]  /*4760*/  IMAD.HI.U32 R34, R11, R4, RZ ;  /* 0x000000040b227227 */ /* 0x000fe200078e00ff */
[----:B------:R-:W-:Y:S02]  /*4770*/  @P2 SHF.R.U32.HI R3, RZ, R5, R40 ;  /* 0x00000005ff032219 */ /* 0x000fe40000011628 */
[----:B------:R-:W-:Y:S02]  /*4780*/  SEL R9, R10, R39, !P0 ;  /* 0x000000270a097207 */ /* 0x000fe40004000000 */
[----:B------:R-:W-:Y:S01]  /*4790*/  @P2 SHF.R.U32.HI R11, RZ, R5, R34 ;  /* 0x00000005ff0b2219 */ /* 0x000fe20000011622 */
[C---:B------:R-:W-:Y:S01]  /*47a0*/  IMAD R12, R2.reuse, R3, RZ ;  /* 0x00000003020c7224 */ /* 0x040fe200078e02ff */
[----:B------:R-:W-:Y:S01]  /*47b0*/  SEL R3, R13, R38, !P4 ;  /* 0x000000260d037207 */ /* 0x000fe20006000000 */
[C---:B------:R-:W-:Y:S03]  /*47c0*/  IMAD.HI.U32 R16, R9.reuse, R4, RZ ;  /* 0x0000000409107227 */ /* 0x040fe600078e00ff */
[----:B------:R-:W-:Y:S01]  /*47d0*/  ISETP.GE.AND P0, PT, R9, R12, PT ;  /* 0x0000000c0900720c */ /* 0x000fe20003f06270 */
[C---:B------:R-:W-:Y:S01]  /*47e0*/  IMAD R14, R2.reuse, R11, RZ ;  /* 0x0000000b020e7224 */ /* 0x040fe200078e02ff */
[----:B------:R-:W-:Y:S04]  /*47f0*/  SHF.R.U32.HI R16, RZ, R5, R16 ;  /* 0x00000005ff107219 */ /* 0x000fe80000011610 */
[----:B------:R-:W-:Y:S02]  /*4800*/  ISETP.GE.OR P0, PT, R3, R14, P0 ;  /* 0x0000000e0300720c */ /* 0x000fe40000706670 */
[----:B------:R-:W-:Y:S05]  /*4810*/  SEL R17, R9, R16, !P2 ;  /* 0x0000001009117207 */ /* 0x000fea0005000000 */
[----:B------:R-:W-:Y:S04]  /*4820*/  IMAD.MOV R15, RZ, RZ, -R17 ;  /* 0x000000ffff0f7224 */ /* 0x000fe800078e0a11 */
[----:B------:R-:W-:Y:S02]  /*4830*/  IMAD R15, R2, R15, R9 ;  /* 0x0000000f020f7224 */ /* 0x000fe400078e0209 */
[C---:B------:R-:W-:Y:S05]  /*4840*/  @!P0 IMAD.HI.U32 R12, R3.reuse, R4, RZ ;  /* 0x00000004030c8227 */ /* 0x040fea00078e00ff */
[----:B------:R-:W-:Y:S04]  /*4850*/  @!P0 SHF.R.U32.HI R12, RZ, R5, R12 ;  /* 0x00000005ff0c8219 */ /* 0x000fe8000001160c */
[----:B------:R-:W-:Y:S01]  /*4860*/  @!P0 SEL R0, R3, R12, !P2 ;  /* 0x0000000c03008207 */ /* 0x000fe20005000000 */
[----:B------:R-:W-:Y:S03]  /*4870*/  IMAD.MOV R12, RZ, RZ, -R3 ;  /* 0x000000ffff0c7224 */ /* 0x000fe600078e0a03 */
[----:B------:R-:W-:Y:S01]  /*4880*/  @!P0 IADD3 R16, PT, PT, R17, -R0, RZ ;  /* 0x8000000011108210 */ /* 0x000fe20007ffe0ff */
[----:B------:R-:W-:Y:S01]  /*4890*/  @!P0 IMAD R0, R11, R15, R0 ;  /* 0x0000000f0b008224 */ /* 0x000fe200078e0200 */
[----:B------:R-:W-:Y:S01]  /*48a0*/  IADD3 R11, PT, PT, -R9, RZ, RZ ;  /* 0x000000ff090b7210 */ /* 0x000fe20007ffe1ff */
[----:B------:R-:W-:Y:S02]  /*48b0*/  IMAD R13, R8, R12, R13 ;  /* 0x0000000c080d7224 */ /* 0x000fe400078e020d */
[----:B------:R-:W-:Y:S02]  /*48c0*/  @!P0 IMAD R9, R16, R2, R3 ;  /* 0x0000000210098224 */ /* 0x000fe400078e0203 */
[----:B------:R-:W-:Y:S02]  /*48d0*/  @!P0 IMAD.MOV.U32 R3, RZ, RZ, R0 ;  /* 0x000000ffff038224 */ /* 0x000fe400078e0000 */
[----:B------:R-:W-:Y:S02]  /*48e0*/  IMAD R10, R6, R11, R10 ;  /* 0x0000000b060a7224 */ /* 0x000fe400078e020a */
[----:B------:R-:W-:Y:S02]  /*48f0*/  IMAD R13, R3, R8, R13 ;  /* 0x00000008030d7224 */ /* 0x000fe400078e020d */
[----:B------:R-:W-:Y:S02]  /*4900*/  IMAD R10, R9, R6, R10 ;  /* 0x00000006090a7224 */ /* 0x000fe400078e020a */
.L_x_87:
[----:B------:R-:W-:Y:S05]  /*4910*/  BRA.U UP1, `(.L_x_88) ;  /* 0x0000000101107547 */ /* 0x000fea000b800000 */
[----:B------:R-:W-:Y:S04]  /*4920*/  MOV R0, UR13 ;  /* 0x0000000d00007c02 */ /* 0x000fe80008000f00 */
[----:B------:R-:W-:Y:S04]  /*4930*/  SHF.L.U32 R3, R0, 0x1f, RZ ;  /* 0x0000001f00037819 */ /* 0x000fe800000006ff */
[----:B------:R-:W4:Y:S02]  /*4940*/  SYNCS.PHASECHK.TRANS64.TRYWAIT P0, [UR6+0x118], R3 ;  /* 0x00011803ff0075a7 */ /* 0x000f240008001106 */
[----:B----4-:R-:W-:Y:S05]  /*4950*/  @!P0 BRA `(.L_x_89) ;  /* 0x00000050009c8947 */ /* 0x010fea0003800000 */
.L_x_88:
[----:B------:R-:W-:Y:S02]  /*4960*/  R2UR UR59, R20 ;  /* 0x00000000143b72ca */ /* 0x000fe400000e0000 */
[----:B------:R-:W-:Y:S02]  /*4970*/  R2UR UR58, R21 ;  /* 0x00000000153a72ca */ /* 0x000fe400000e0000 */
[----:B------:R-:W-:Y:S02]  /*4980*/  ISETP.NE.U32.AND P2, PT, RZ, UR4, PT ;  /* 0x00000004ff007c0c */ /* 0x000fe4000bf45070 */
[----:B------:R-:W-:Y:S02]  /*4990*/  SHF.L.U32 R11, R33, 0x1f, RZ ;  /* 0x0000001f210b7819 */ /* 0x000fe400000006ff */
[----:B------:R-:W-:Y:S05]  /*49a0*/  ISETP.NE.AND.EX P2, PT, RZ, UR5, PT, P2 ;  /* 0x00000005ff007c0c */ /* 0x000fea000bf45320 */
[----:B------:R-:W-:Y:S02]  /*49b0*/  USHF.L.U32 UR59, UR59, 0x6, URZ ;  /* 0x000000063b3b7899 */ /* 0x000fe400080006ff */
[----:B------:R-:W-:Y:S01]  /*49c0*/  USHF.L.U32 UR58, UR58, 0x7, URZ ;  /* 0x000000073a3a7899 */ /* 0x000fe200080006ff */
[----:B------:R-:W-:Y:S11]  /*49d0*/  BRA.U !UP6, `(.L_x_90) ;  /* 0x000000010e347547 */ /* 0x000ff6000b800000 */
[----:B------:R-:W-:Y:S01]  /*49e0*/  UPLOP3.LUT UP0, UPT, UPT, UPT, UP5, 0x80, 0x8 ;  /* 0x000000000008789c */ /* 0x000fe20003f0f050 */
[----:B----4-:R-:W-:Y:S02]  /*49f0*/  HFMA2 R0, -RZ, RZ, 0, 5.9604644775390625e-08 ;  /* 0x00000001ff007431 */ /* 0x010fe400000001ff */
[----:B------:R-:W-:Y:S03]  /*4a00*/  IMAD.MOV.U32 R59, RZ, RZ, 0x1 ;  /* 0x00000001ff3b7424 */ /* 0x000fe600078e00ff */
[----:B------:R-:W-:Y:S05]  /*4a10*/  PLOP3.LUT P0, PT, PT, PT, UP0, 0x80, 0x8 ;  /* 0x000000000008781c */ /* 0x000fea0003f0f008 */
[----:B------:R-:W4:Y:S01]  /*4a20*/  @UP0 LDCU.64 UR10, c[0x0][0xa88] ;  /* 0x00015100ff0a07ac */ /* 0x000f220008000a00 */
[----:B------:R-:W-:Y:S07]  /*4a30*/  @UP0 UIMAD UR8, UR36, UR4, URZ ;  /* 0x00000004240802a4 */ /* 0x000fee000f8e02ff */
[----:B------:R-:W-:Y:S01]  /*4a40*/  @!P0 PRMT R59, R0, 0x7610, R59 ;  /* 0x00007610003b8816 */ /* 0x000fe2000000003b */
[----:B----4-:R-:W-:Y:S03]  /*4a50*/  @UP0 UIMAD.WIDE UR10, UR8, 0x4, UR10 ;  /* 0x00000004080a08a5 */ /* 0x010fe6000f8e020a */
[----:B------:R-:W4:Y:S03]  /*4a60*/  @!UP0 LDCU UR8, c[0x0][0xa80] ;  /* 0x00015000ff0887ac */ /* 0x000f260008000800 */
[----:B------:R-:W-:Y:S01]  /*4a70*/  IMAD.U32 R14, RZ, RZ, UR10 ;  /* 0x0000000aff0e7e24 */ /* 0x000fe2000f8e00ff */
[----:B------:R-:W-:Y:S05]  /*4a80*/  MOV R15, UR11 ;  /* 0x0000000b000f7c02 */ /* 0x000fea0008000f00 */
[----:B------:R1:W5:Y:S02]  /*4a90*/  @P0 LDG.E R35, desc[UR38][R14.64] ;  /* 0x000000260e230981 */ /* 0x000364000c1e1900 */
[----:B-1--4-:R-:W-:Y:S07]  /*4aa0*/  @!P0 IMAD.U32 R35, RZ, RZ, UR8 ;  /* 0x00000008ff238e24 */ /* 0x012fee000f8e00ff */
.L_x_90:
[----:B-----5:R-:W-:Y:S01]  /*4ab0*/  @!P2 FSETP.EQ.AND P0, PT, R35, RZ, PT ;  /* 0x000000ff2300a20b */ /* 0x020fe20003f02000 */
[----:B------:R-:W-:Y:S01]  /*4ac0*/  @!UPT UIADD3 URZ, UPT, UPT, URZ, URZ, URZ ;  /* 0x000000fffffff290 */ /* 0x000fe2000fffe0ff */
[----:B------:R-:W-:Y:S11]  /*4ad0*/  @!P2 BRA `(.L_x_91) ;  /* 0x000000000014a947 */ /* 0x000ff60003800000 */
[----:B------:R-:W-:Y:S02]  /*4ae0*/  LOP3.LUT P2, RZ, R59, 0xff, RZ, 0xc0, !PT ;  /* 0x000000ff3bff7812 */ /* 0x000fe4000784c0ff */
[----:B------:R-:W-:Y:S04]  /*4af0*/  PLOP3.LUT P0, PT, PT, PT, UP0, 0x80, 0x8 ;  /* 0x000000000008781c */ /* 0x000fe80003f0f008 */
[----:B------:R-:W-:Y:S07]  /*4b00*/  PLOP3.LUT P0, PT, P0, PT, PT, 0x8, 0x80 ;  /* 0x000000000080781c */ /* 0x000fee000070e170 */
[----:B------:R-:W-:Y:S11]  /*4b10*/  @P2 FSETP.EQ.AND P0, PT, R35, RZ, PT ;  /* 0x000000ff2300220b */ /* 0x000ff60003f02000 */
[----:B------:R-:W-:Y:S02]  /*4b20*/  @!UPT UIADD3 URZ, UPT, UPT, URZ, URZ, URZ ;  /* 0x000000fffffff290 */ /* 0x000fe4000fffe0ff */
.L_x_91:
[----:B------:R-:W5:Y:S01]  /*4b30*/  SYNCS.PHASECHK.TRANS64.TRYWAIT P2, [UR6+0xf0], R11 ;  /* 0x0000f00bff0075a7 */ /* 0x000f620008041106 */
[----:B------:R-:W-:Y:S04]  /*4b40*/  ELECT P4, URZ, PT ;  /* 0x0000000000ff782f */ /* 0x000fe80003880000 */
[----:B------:R-:W-:Y:S11]  /*4b50*/  PLOP3.LUT P4, PT, P0, P4, PT, 0xf2, 0x2f ;  /* 0x00000000002f781c */ /* 0x000ff60000789e72 */
[----:B------:R-:W-:Y:S02]  /*4b60*/  @!UPT UIADD3 URZ, UPT, UPT, URZ, URZ, URZ ;  /* 0x000000fffffff290 */ /* 0x000fe4000fffe0ff */
[----:B--2---:R-:W-:Y:S05]  /*4b70*/  @!P4 IADD3 R9, P0, PT, R36, 0x780, RZ ;  /* 0x000007802409c810 */ /* 0x004fea0007f1e0ff */
[----:B----4-:R-:W-:Y:S01]  /*4b80*/  @!P4 IMAD.X R3, RZ, RZ, R37, P0 ;  /* 0x000000ffff03c224 */ /* 0x010fe200000e0625 */
[----:B-----5:R-:W-:Y:S07]  /*4b90*/  @!P2 BRA `(.L_x_92) ;  /* 0x000000500024a947 */ /* 0x020fee0003800000 */
.L_x_195:
[----:B------:R-:W-:Y:S01]  /*4ba0*/  @!P4 R2UR UR9, R9 ;  /* 0x000000000909c2ca */ /* 0x000fe200000e0000 */
[----:B------:R-:W-:Y:S01]  /*4bb0*/  VOTEU.ALL UP4, P4 ;  /* 0x0000000000ff7886 */ /* 0x000fe20002080000 */
[----:B------:R-:W-:Y:S01]  /*4bc0*/  @!P4 R2UR UR8, R3 ;  /* 0x000000000308c2ca */ /* 0x000fe200000e0000 */
[----:B------:R-:W-:Y:S01]  /*4bd0*/  VOTEU.ALL UP3, P4 ;  /* 0x0000000000ff7886 */ /* 0x000fe20002060000 */
[----:B------:R-:W-:Y:S01]  /*4be0*/  UMOV UR14, 0x0 ;  /* 0x00000000000e7882 */ /* 0x000fe20000000000 */
[----:B------:R-:W-:Y:S01]  /*4bf0*/  UMOV UR15, 0x10000000 ;  /* 0x10000000000f7882 */ /* 0x000fe20000000000 */
[----:B------:R-:W-:Y:S01]  /*4c00*/  @!UP4 UIADD3 UR56, UPT, UPT, UR6, 0x200, URZ ;  /* 0x000002000638c890 */ /* 0x000fe2000fffe0ff */
[----:B--2---:R-:W-:Y:S01]  /*4c10*/  @!P4 IMAD.MOV.U32 R0, RZ, RZ, 0x2000 ;  /* 0x00002000ff00c424 */ /* 0x004fe200078e00ff */
[----:B------:R-:W-:Y:S01]  /*4c20*/  UMOV UR60, UR36 ;  /* 0x00000024003c7c82 */ /* 0x000fe20008000000 */
[----:B------:R-:W-:Y:S01]  /*4c30*/  @!UP4 UIADD3 UR26, UPT, UPT, UR58, 0x20, URZ ;  /* 0x000000203a1ac890 */ /* 0x000fe2000fffe0ff */
[----:B------:R-:W-:Y:S01]  /*4c40*/  @!P4 IADD3 R9, P0, PT, R36, 0x780, RZ ;  /* 0x000007802409c810 */ /* 0x000fe20007f1e0ff */
[----:B------:R-:W-:Y:S02]  /*4c50*/  @!UP4 UIADD3 UR24, UPT, UPT, UR6, 0xa00, URZ ;  /* 0x00000a000618c890 */ /* 0x000fe4000fffe0ff */
[----:B------:R-:W-:Y:S01]  /*4c60*/  IMAD.U32 R14, RZ, RZ, UR9 ;  /* 0x00000009ff0e7e24 */ /* 0x000fe2000f8e00ff */
[----:B------:R-:W-:Y:S01]  /*4c70*/  VOTEU.ALL UP2, P4 ;  /* 0x0000000000ff7886 */ /* 0x000fe20002040000 */
[----:B------:R-:W-:Y:S01]  /*4c80*/  IMAD.U32 R15, RZ, RZ, UR8 ;  /* 0x00000008ff0f7e24 */ /* 0x000fe2000f8e00ff */
[----:B------:R-:W-:Y:S01]  /*4c90*/  UMOV UR25, UR57 ;  /* 0x0000003900197c82 */ /* 0x000fe20008000000 */
[----:B------:R-:W-:Y:S01]  /*4ca0*/  UMOV UR27, UR59 ;  /* 0x0000003b001b7c82 */ /* 0x000fe20008000000 */
[----:B------:R-:W-:Y:S01]  /*4cb0*/  @!P4 R2UR UR22, R14 ;  /* 0x000000000e16c2ca */ /* 0x000fe200000e0000 */
[----:B------:R-:W-:Y:S01]  /*4cc0*/  UMOV UR28, UR36 ;  /* 0x00000024001c7c82 */ /* 0x000fe20008000000 */
[----:B------:R-:W-:Y:S01]  /*4cd0*/  @!P4 R2UR UR23, R15 ;  /* 0x000000000f17c2ca */ /* 0x000fe200000e0000 */
[----:B------:R-:W-:Y:S01]  /*4ce0*/  @!UP4 UIADD3 UR18, UPT, UPT, UR58, 0x40, URZ ;  /* 0x000000403a12c890 */ /* 0x000fe2000fffe0ff */
[----:B------:R-:W-:Y:S01]  /*4cf0*/  @!P4 IMAD.X R3, RZ, RZ, R37, P0 ;  /* 0x000000ffff03c224 */ /* 0x000fe200000e0625 */
[----:B------:R-:W-:Y:S01]  /*4d00*/  @!UP4 UIADD3 UR16, UPT, UPT, UR6, 0x1200, URZ ;  /* 0x000012000610c890 */ /* 0x000fe2000fffe0ff */
[----:B------:R-:W-:Y:S01]  /*4d10*/  VOTEU.ALL UP1, P4 ;  /* 0x0000000000ff7886 */ /* 0x000fe20002020000 */
[----:B------:R-:W-:Y:S01]  /*4d20*/  UMOV UR17, UR57 ;  /* 0x0000003900117c82 */ /* 0x000fe20008000000 */
[----:B------:R-:W-:Y:S01]  /*4d30*/  UMOV UR19, UR59 ;  /* 0x0000003b00137c82 */ /* 0x000fe20008000000 */
[----:B------:R-:W-:Y:S01]  /*4d40*/  UMOV UR20, UR36 ;  /* 0x0000002400147c82 */ /* 0x000fe20008000000 */
[----:B------:R-:W-:Y:S02]  /*4d50*/  @!UP4 UIADD3 UR10, UPT, UPT, UR58, 0x60, URZ ;  /* 0x000000603a0ac890 */ /* 0x000fe4000fffe0ff */
[----:B------:R-:W-:Y:S03]  /*4d60*/  @!UP4 UIADD3 UR8, UPT, UPT, UR6, 0x1a00, URZ ;  /* 0x00001a000608c890 */ /* 0x000fe6000fffe0ff */
[----:B------:R2:W-:Y:S01]  /*4d70*/  @!UP3 UTMALDG.3D [UR56], [UR22], desc[UR14] ;  /* 0x00000e381600b5b4 */ /* 0x0005e20008011000 */
[----:B------:R-:W-:Y:S01]  /*4d80*/  UMOV UR9, UR57 ;  /* 0x0000003900097c82 */ /* 0x000fe20008000000 */
[----:B------:R-:W-:Y:S01]  /*4d90*/  UMOV UR11, UR59 ;  /* 0x0000003b000b7c82 */ /* 0x000fe20008000000 */
[----:B------:R-:W-:Y:S01]  /*4da0*/  UMOV UR12, UR36 ;  /* 0x00000024000c7c82 */ /* 0x000fe20008000000 */
[----:B------:R-:W-:Y:S01]  /*4db0*/  UPRMT UR21, UR37, 0x654, UR57 ;  /* 0x0000065425157896 */ /* 0x000fe20008000039 */
[----:B------:R2:W-:Y:S01]  /*4dc0*/  @!UP2 UTMALDG.3D [UR24], [UR22], desc[UR14] ;  /* 0x00000e181600a5b4 */ /* 0x0005e20008011000 */
[----:B------:R-:W-:Y:S01]  /*4dd0*/  VOTEU.ALL UP2, P4 ;  /* 0x0000000000ff7886 */ /* 0x000fe20002040000 */
[----:B------:R2:W-:Y:S04]  /*4de0*/  @!UP1 UTMALDG.3D [UR16], [UR22], desc[UR14] ;  /* 0x00000e10160095b4 */ /* 0x0005e80008011000 */
[----:B------:R2:W-:Y:S01]  /*4df0*/  @!UP2 UTMALDG.3D [UR8], [UR22], desc[UR14] ;  /* 0x00000e081600a5b4 */ /* 0x0005e20008011000 */
[----:B------:R2:W-:Y:S01]  /*4e00*/  @!P4 SYNCS.ARRIVE.TRANS64.RED.A0TR RZ, [UR6+0xd0], R0 ;  /* 0x0000d000ffffc9a7 */ /* 0x0005e20008300406 */
[----:B------:R-:W-:Y:S01]  /*4e10*/  SYNCS.ARRIVE.TRANS64.RED.A1T0 RZ, [UR21], RZ ;  /* 0x000000ffffff79a7 */ /* 0x000fe20008100415 */
[----:B------:R-:W4:Y:S02]  /*4e20*/  SYNCS.PHASECHK.TRANS64.TRYWAIT P2, [UR6+0xf8], R11 ;  /* 0x0000f80bff0075a7 */ /* 0x000f240008041106 */
[----:B--2-4-:R-:W-:Y:S05]  /*4e30*/  @!P2 BRA `(.L_x_93) ;  /* 0x0000004c0094a947 */ /* 0x014fea0003800000 */
.L_x_197:
        /* <DEDUP_REMOVED lines=8> */
[----:B------:R-:W-:Y:S01]  /*4ec0*/  @!UP4 UIADD3 UR48, UPT, UPT, UR6, 0x2200, URZ ;  /* 0x000022000630c890 */ /* 0x000fe2000fffe0ff */
[----:B------:R-:W-:Y:S01]  /*4ed0*/  @!P4 IADD3 R21, P0, PT, R36, 0x780, RZ ;  /* 0x000007802415c810 */ /* 0x000fe20007f1e0ff */
[----:B------:R-:W-:Y:S01]  /*4ee0*/  UMOV UR50, UR58 ;  /* 0x0000003a00327c82 */ /* 0x000fe20008000000 */
[----:B------:R-:W-:Y:S01]  /*4ef0*/  UMOV UR52, UR36 ;  /* 0x0000002400347c82 */ /* 0x000fe20008000000 */
[----:B------:R-:W-:Y:S01]  /*4f00*/  @!UP4 UIADD3 UR26, UPT, UPT, UR58, 0x20, URZ ;  /* 0x000000203a1ac890 */ /* 0x000fe2000fffe0ff */
[----:B------:R-:W-:Y:S01]  /*4f10*/  IMAD.U32 R14, RZ, RZ, UR9 ;  /* 0x00000009ff0e7e24 */ /* 0x000fe2000f8e00ff */
[----:B------:R-:W-:Y:S01]  /*4f20*/  @!UP4 UIADD3 UR24, UPT, UPT, UR6, 0x2a00, URZ ;  /* 0x00002a000618c890 */ /* 0x000fe2000fffe0ff */
[----:B------:R-:W-:Y:S01]  /*4f30*/  IMAD.U32 R15, RZ, RZ, UR8 ;  /* 0x00000008ff0f7e24 */ /* 0x000fe2000f8e00ff */
[----:B------:R-:W-:Y:S01]  /*4f40*/  VOTEU.ALL UP2, P4 ;  /* 0x0000000000ff7886 */ /* 0x000fe20002040000 */
[----:B------:R-:W-:Y:S01]  /*4f50*/  UMOV UR25, UR49 ;  /* 0x0000003100197c82 */ /* 0x000fe20008000000 */
[----:B------:R-:W-:Y:S01]  /*4f60*/  @!P4 R2UR UR22, R14 ;  /* 0x000000000e16c2ca */ /* 0x000fe200000e0000 */
[----:B------:R-:W-:Y:S01]  /*4f70*/  UMOV UR28, UR36 ;  /* 0x00000024001c7c82 */ /* 0x000fe20008000000 */
[----:B------:R-:W-:Y:S01]  /*4f80*/  @!P4 R2UR UR23, R15 ;  /* 0x000000000f17c2ca */ /* 0x000fe200000e0000 */
[----:B------:R-:W-:Y:S01]  /*4f90*/  UMOV UR27, UR51 ;  /* 0x00000033001b7c82 */ /* 0x000fe20008000000 */
        /* <DEDUP_REMOVED lines=8> */
[----:B------:R-:W-:Y:S02]  /*5020*/  @!UP4 UIADD3 UR8, UPT, UPT, UR6, 0x3a00, URZ ;  /* 0x00003a000608c890 */ /* 0x000fe4000fffe0ff */
        /* <DEDUP_REMOVED lines=13> */
.L_x_199:
[----:B------:R-:W4:Y:S01]  /*5100*/  LDC.64 R16, c[0x0][0xd10] ;  /* 0x00034400ff107b82 */ /* 0x000f220000000a00 */
[----:B------:R-:W-:Y:S01]  /*5110*/  @!P4 R2UR UR9, R21 ;  /* 0x000000001509c2ca */ /* 0x000fe200000e0000 */
[----:B------:R-:W-:Y:S01]  /*5120*/  VOTEU.ALL UP4, P4 ;  /* 0x0000000000ff7886 */ /* 0x000fe20002080000 */
[----:B------:R-:W-:Y:S01]  /*5130*/  @!P4 R2UR UR8, R20 ;  /* 0x000000001408c2ca */ /* 0x000fe200000e0000 */
[----:B------:R-:W-:Y:S01]  /*5140*/  VOTEU.ALL UP3, P4 ;  /* 0x0000000000ff7886 */ /* 0x000fe20002060000 */
[----:B------:R-:W-:Y:S03]  /*5150*/  UMOV UR14, 0x0 ;  /* 0x00000000000e7882 */ /* 0x000fe60000000000 */
[----:B------:R-:W5:Y:S01]  /*5160*/  LDC.64 R14, c[0x0][0xd18] ;  /* 0x00034600ff0e7b82 */ /* 0x000f620000000a00 */
[----:B------:R-:W-:Y:S01]  /*5170*/  @!UP4 UIADD3 UR43, UPT, UPT, UR59, 0x20, URZ ;  /* 0x000000203b2bc890 */ /* 0x000fe2000fffe0ff */
[----:B------:R-:W-:Y:S01]  /*5180*/  @P3 SHF.R.U32.HI R30, RZ, 0x10, R25 ;  /* 0x00000010ff1e3819 */ /* 0x000fe20000011619 */
[----:B------:R-:W-:Y:S01]  /*5190*/  @!UP4 UIADD3 UR40, UPT, UPT, UR6, 0x4200, URZ ;  /* 0x000042000628c890 */ /* 0x000fe2000fffe0ff */
[----:B------:R-:W-:Y:S01]  /*51a0*/  VIADD R32, R32, 0x1 ;  /* 0x0000000120207836 */ /* 0x000fe20000000000 */
[----:B------:R-:W-:Y:S03]  /*51b0*/  UMOV UR15, 0x10000000 ;  /* 0x10000000000f7882 */ /* 0x000fe60000000000 */
[----:B--2---:R-:W2:Y:S01]  /*51c0*/  @!P1 LDC R0, c[0x0][0xd20] ;  /* 0x00034800ff009b82 */ /* 0x004ea20000000800 */
[----:B------:R-:W-:Y:S01]  /*51d0*/  UMOV UR42, UR58 ;  /* 0x0000003a002a7c82 */ /* 0x000fe20008000000 */
[----:B------:R-:W-:Y:S01]  /*51e0*/  IMAD.U32 R20, RZ, RZ, UR9 ;  /* 0x00000009ff147e24 */ /* 0x000fe2000f8e00ff */
[----:B------:R-:W-:Y:S05]  /*51f0*/  UMOV UR44, UR36 ;  /* 0x00000024002c7c82 */ /* 0x000fea0008000000 */
[----:B------:R-:W1:Y:S01]  /*5200*/  @!P1 LDC R3, c[0x0][0xd0c] ;  /* 0x00034300ff039b82 */ /* 0x000e620000000800 */
[----:B------:R-:W-:Y:S01]  /*5210*/  IMAD.U32 R21, RZ, RZ, UR8 ;  /* 0x00000008ff157e24 */ /* 0x000fe2000f8e00ff */
[----:B------:R-:W-:Y:S01]  /*5220*/  @!UP4 UIADD3 UR26, UPT, UPT, UR58, 0x20, URZ ;  /* 0x000000203a1ac890 */ /* 0x000fe2000fffe0ff */
[----:B------:R-:W-:Y:S01]  /*5230*/  @!P4 R2UR UR22, R20 ;  /* 0x000000001416c2ca */ /* 0x000fe200000e0000 */
[----:B------:R-:W-:Y:S01]  /*5240*/  @!UP4 UIADD3 UR24, UPT, UPT, UR6, 0x4a00, URZ ;  /* 0x00004a000618c890 */ /* 0x000fe2000fffe0ff */
[----:B------:R-:W-:Y:S01]  /*5250*/  @!P4 IMAD.MOV.U32 R20, RZ, RZ, 0x2000 ;  /* 0x00002000ff14c424 */ /* 0x000fe200078e00ff */
[----:B------:R-:W-:Y:S01]  /*5260*/  @!P4 R2UR UR23, R21 ;  /* 0x000000001517c2ca */ /* 0x000fe200000e0000 */
[----:B------:R-:W-:Y:S01]  /*5270*/  VOTEU.ALL UP2, P4 ;  /* 0x0000000000ff7886 */ /* 0x000fe20002040000 */
[----:B------:R-:W-:Y:S01]  /*5280*/  UMOV UR25, UR41 ;  /* 0x0000002900197c82 */ /* 0x000fe20008000000 */
[----:B------:R-:W-:Y:S01]  /*5290*/  UMOV UR28, UR36 ;  /* 0x00000024001c7c82 */ /* 0x000fe20008000000 */
[----:B------:R-:W-:Y:S01]  /*52a0*/  UMOV UR27, UR43 ;  /* 0x0000002b001b7c82 */ /* 0x000fe20008000000 */
[----:B------:R-:W-:Y:S02]  /*52b0*/  @!UP4 UIADD3 UR18, UPT, UPT, UR58, 0x40, URZ ;  /* 0x000000403a12c890 */ /* 0x000fe4000fffe0ff */
[----:B------:R-:W-:Y:S01]  /*52c0*/  @!UP4 UIADD3 UR16, UPT, UPT, UR6, 0x5200, URZ ;  /* 0x000052000610c890 */ /* 0x000fe2000fffe0ff */
[----:B------:R-:W-:Y:S01]  /*52d0*/  VOTEU.ALL UP1, P4 ;  /* 0x0000000000ff7886 */ /* 0x000fe20002020000 */
[----:B------:R-:W-:Y:S01]  /*52e0*/  UMOV UR17, UR41 ;  /* 0x0000002900117c82 */ /* 0x000fe20008000000 */
[----:B------:R-:W-:Y:S01]  /*52f0*/  UMOV UR20, UR36 ;  /* 0x0000002400147c82 */ /* 0x000fe20008000000 */
[----:B------:R-:W-:Y:S02]  /*5300*/  UMOV UR19, UR43 ;  /* 0x0000002b00137c82 */ /* 0x000fe40008000000 */
[----:B------:R1:W-:Y:S01]  /*5310*/  @!UP3 UTMALDG.3D [UR40], [UR22], desc[UR14] ;  /* 0x00000e281600b5b4 */ /* 0x0003e20008011000 */
[----:B------:R-:W-:Y:S02]  /*5320*/  @!UP4 UIADD3 UR10, UPT, UPT, UR58, 0x60, URZ ;  /* 0x000000603a0ac890 */ /* 0x000fe4000fffe0ff */
[----:B------:R-:W-:Y:S01]  /*5330*/  @!UP4 UIADD3 UR8, UPT, UPT, UR6, 0x5a00, URZ ;  /* 0x00005a000608c890 */ /* 0x000fe2000fffe0ff */
[----:B------:R-:W-:Y:S01]  /*5340*/  UMOV UR9, UR41 ;  /* 0x0000002900097c82 */ /* 0x000fe20008000000 */
[----:B------:R-:W-:Y:S01]  /*5350*/  UMOV UR12, UR36 ;  /* 0x00000024000c7c82 */ /* 0x000fe20008000000 */
[----:B------:R-:W-:Y:S01]  /*5360*/  UMOV UR11, UR43 ;  /* 0x0000002b000b7c82 */ /* 0x000fe20008000000 */
[----:B------:R1:W-:Y:S01]  /*5370*/  @!UP2 UTMALDG.3D [UR24], [UR22], desc[UR14] ;  /* 0x00000e181600a5b4 */ /* 0x0003e20008011000 */
[----:B------:R-:W-:Y:S01]  /*5380*/  VOTEU.ALL UP2, P4 ;  /* 0x0000000000ff7886 */ /* 0x000fe20002040000 */
[----:B------:R-:W-:Y:S01]  /*5390*/  UPRMT UR21, UR37, 0x654, UR41 ;  /* 0x0000065425157896 */ /* 0x000fe20008000029 */
[----:B----4-:R-:W-:Y:S01]  /*53a0*/  @!P1 IMAD.HI.U32 R12, R13, R16, RZ ;  /* 0x000000100d0c9227 */ /* 0x010fe200078e00ff */
[----:B-----5:R-:W-:Y:S02]  /*53b0*/  @!P1 ISETP.NE.AND P0, PT, R14, 0x1, PT ;  /* 0x000000010e00980c */ /* 0x020fe40003f05270 */
[----:B-1----:R-:W-:Y:S01]  /*53c0*/  @!P1 ISETP.NE.AND P2, PT, R3, 0x1, PT ;  /* 0x000000010300980c */ /* 0x002fe20003f45270 */
[C---:B------:R-:W-:Y:S01]  /*53d0*/  @!P1 IMAD.HI.U32 R9, R10.reuse, R15, RZ ;  /* 0x0000000f0a099227 */ /* 0x040fe200078e00ff */
[----:B------:R1:W-:Y:S02]  /*53e0*/  @!UP1 UTMALDG.3D [UR16], [UR22], desc[UR14] ;  /* 0x00000e10160095b4 */ /* 0x0003e40008011000 */
[----:B------:R-:W-:Y:S02]  /*53f0*/  @!P1 SHF.R.U32.HI R12, RZ, R17, R12 ;  /* 0x00000011ff0c9219 */ /* 0x000fe4000001160c */
[----:B--2---:R-:W-:Y:S02]  /*5400*/  @!P1 SHF.R.U32.HI R9, RZ, R0, R9 ;  /* 0x00000000ff099219 */ /* 0x004fe40000011609 */
[----:B------:R-:W-:Y:S01]  /*5410*/  @!P1 SEL R12, R13, R12, !P2 ;  /* 0x0000000c0d0c9207 */ /* 0x000fe20005000000 */
[----:B------:R1:W-:Y:S01]  /*5420*/  @!UP2 UTMALDG.3D [UR8], [UR22], desc[UR14] ;  /* 0x00000e081600a5b4 */ /* 0x0003e20008011000 */
[----:B------:R1:W-:Y:S01]  /*5430*/  @!P4 SYNCS.ARRIVE.TRANS64.RED.A0TR RZ, [UR6+0xe0], R20 ;  /* 0x0000e014ffffc9a7 */ /* 0x0003e20008300406 */
[----:B------:R-:W-:Y:S05]  /*5440*/  @!P1 SEL R9, R10, R9, !P0 ;  /* 0x000000090a099207 */ /* 0x000fea0004000000 */
[----:B------:R-:W-:Y:S02]  /*5450*/  @!P1 IMAD.IADD R0, R9, 0x1, -R12 ;  /* 0x0000000109009824 */ /* 0x000fe400078e0a0c */
[----:B------:R-:W-:Y:S02]  /*5460*/  @!P1 IMAD.IADD R9, R12, 0x1, -R9 ;  /* 0x000000010c099824 */ /* 0x000fe400078e0a09 */
[----:B------:R-:W-:Y:S02]  /*5470*/  @!P1 IMAD R13, R0, R3, R13 ;  /* 0x00000003000d9224 */ /* 0x000fe400078e020d */
[----:B------:R-:W-:Y:S01]  /*5480*/  @!P1 IMAD R10, R9, R14, R10 ;  /* 0x0000000e090a9224 */ /* 0x000fe200078e020a */
[----:B------:R-:W-:Y:S01]  /*5490*/  SYNCS.ARRIVE.TRANS64.RED.A1T0 RZ, [UR21], RZ ;  /* 0x000000ffffff79a7 */ /* 0x000fe20008100415 */
[----:B------:R-:W2:Y:S02]  /*54a0*/  SYNCS.PHASECHK.TRANS64.TRYWAIT P5, [UR6+0x108], R11 ;  /* 0x0001080bff0075a7 */ /* 0x000ea400080a1106 */
[----:B-12---:R-:W-:Y:S05]  /*54b0*/  @!P5 BRA `(.L_x_95) ;  /* 0x000000480024d947 */ /* 0x006fea0003800000 */
.L_x_201:
[----:B------:R-:W-:Y:S01]  /*54c0*/  @!P4 IADD3 R3, P0, PT, R36, 0x780, RZ ;  /* 0x000007802403c810 */ /* 0x000fe20007f1e0ff */
[----:B------:R-:W-:Y:S01]  /*54d0*/  VOTEU.ALL UP3, P4 ;  /* 0x0000000000ff7886 */ /* 0x000fe20002060000 */
[----:B------:R-:W-:Y:S01]  /*54e0*/  UMOV UR14, 0x0 ;  /* 0x00000000000e7882 */ /* 0x000fe20000000000 */
[----:B------:R-:W-:Y:S01]  /*54f0*/  UMOV UR15, 0x10000000 ;  /* 0x10000000000f7882 */ /* 0x000fe20000000000 */
[----:B------:R-:W-:Y:S01]  /*5500*/  @!P4 R2UR UR9, R3 ;  /* 0x000000000309c2ca */ /* 0x000fe200000e0000 */
[----:B-1----:R-:W-:Y:S01]  /*5510*/  @!P4 IMAD.X R0, RZ, RZ, R37, P0 ;  /* 0x000000ffff00c224 */ /* 0x002fe200000e0625 */
[----:B------:R-:W-:Y:S01]  /*5520*/  UMOV UR34, UR58 ;  /* 0x0000003a00227c82 */ /* 0x000fe20008000000 */
[----:B------:R-:W-:Y:S01]  /*5530*/  VOTEU.ALL UP2, P4 ;  /* 0x0000000000ff7886 */ /* 0x000fe20002040000 */
[----:B------:R-:W-:Y:S01]  /*5540*/  UMOV UR28, UR36 ;  /* 0x00000024001c7c82 */ /* 0x000fe20008000000 */
[----:B------:R-:W-:Y:S01]  /*5550*/  VOTEU.ALL UP4, P4 ;  /* 0x0000000000ff7886 */ /* 0x000fe20002080000 */
[----:B------:R-:W-:Y:S01]  /*5560*/  @!P4 R2UR UR8, R0 ;  /* 0x000000000008c2ca */ /* 0x000fe200000e0000 */
[----:B------:R-:W-:Y:S01]  /*5570*/  VOTEU.ALL UP1, P4 ;  /* 0x0000000000ff7886 */ /* 0x000fe20002020000 */
[----:B------:R-:W-:Y:S01]  /*5580*/  UMOV UR20, UR36 ;  /* 0x0000002400147c82 */ /* 0x000fe20008000000 */
[----:B------:R-:W-:Y:S01]  /*5590*/  UMOV UR12, UR36 ;  /* 0x00000024000c7c82 */ /* 0x000fe20008000000 */
[----:B------:R-:W-:Y:S01]  /*55a0*/  @!UP4 UIADD3 UR33, UPT, UPT, UR6, 0xe8, URZ ;  /* 0x000000e80621c890 */ /* 0x000fe2000fffe0ff */
[----:B------:R-:W-:Y:S01]  /*55b0*/  ISETP.NE.AND P0, PT, R32, 0x2, PT ;  /* 0x000000022000780c */ /* 0x000fe20003f05270 */
[----:B------:R-:W-:Y:S01]  /*55c0*/  @!UP4 UIADD3 UR35, UPT, UPT, UR59, 0x30, URZ ;  /* 0x000000303b23c890 */ /* 0x000fe2000fffe0ff */
[----:B------:R-:W-:Y:S01]  /*55d0*/  IMAD.U32 R14, RZ, RZ, UR9 ;  /* 0x00000009ff0e7e24 */ /* 0x000fe2000f8e00ff */
[----:B------:R-:W-:Y:S01]  /*55e0*/  @!UP4 UIADD3 UR32, UPT, UPT, UR6, 0x6200, URZ ;  /* 0x000062000620c890 */ /* 0x000fe2000fffe0ff */
[----:B------:R-:W-:Y:S01]  /*55f0*/  SEL R0, RZ, 0x1, P0 ;  /* 0x00000001ff007807 */ /* 0x000fe20000000000 */
[----:B------:R-:W-:Y:S01]  /*5600*/  @!UP4 UIADD3 UR26, UPT, UPT, UR58, 0x20, URZ ;  /* 0x000000203a1ac890 */ /* 0x000fe2000fffe0ff */
[----:B------:R-:W-:Y:S01]  /*5610*/  LOP3.LUT R33, R33, 0x1, RZ, 0x3c, !PT ;  /* 0x0000000121217812 */ /* 0x000fe200078e3cff */
[----:B------:R-:W-:Y:S01]  /*5620*/  @!UP4 UIADD3 UR24, UPT, UPT, UR6, 0x6a00, URZ ;  /* 0x00006a000618c890 */ /* 0x000fe2000fffe0ff */
[----:B------:R-:W-:Y:S01]  /*5630*/  IMAD.U32 R15, RZ, RZ, UR8 ;  /* 0x00000008ff0f7e24 */ /* 0x000fe2000f8e00ff */
[----:B------:R-:W-:Y:S01]  /*5640*/  @!P4 R2UR UR22, R14 ;  /* 0x000000000e16c2ca */ /* 0x000fe200000e0000 */
[----:B------:R-:W-:Y:S01]  /*5650*/  UMOV UR25, UR33 ;  /* 0x0000002100197c82 */ /* 0x000fe20008000000 */
[----:B------:R-:W-:Y:S01]  /*5660*/  UMOV UR27, UR35 ;  /* 0x00000023001b7c82 */ /* 0x000fe20008000000 */
[----:B------:R-:W-:Y:S01]  /*5670*/  @!UP4 UIADD3 UR18, UPT, UPT, UR58, 0x40, URZ ;  /* 0x000000403a12c890 */ /* 0x000fe2000fffe0ff */
[----:B------:R-:W-:Y:S01]  /*5680*/  @!P4 R2UR UR23, R15 ;  /* 0x000000000f17c2ca */ /* 0x000fe200000e0000 */
[----:B------:R-:W-:Y:S01]  /*5690*/  @!UP4 UIADD3 UR16, UPT, UPT, UR6, 0x7200, URZ ;  /* 0x000072000610c890 */ /* 0x000fe2000fffe0ff */
[----:B------:R-:W-:Y:S01]  /*56a0*/  LOP3.LUT R31, R31, R0, RZ, 0x3c, !PT ;  /* 0x000000001f1f7212 */ /* 0x000fe200078e3cff */
[----:B------:R-:W-:Y:S01]  /*56b0*/  UMOV UR17, UR33 ;  /* 0x0000002100117c82 */ /* 0x000fe20008000000 */
[----:B------:R-:W-:Y:S01]  /*56c0*/  UMOV UR19, UR35 ;  /* 0x0000002300137c82 */ /* 0x000fe20008000000 */
[----:B------:R-:W-:Y:S01]  /*56d0*/  @!UP4 UIADD3 UR10, UPT, UPT, UR58, 0x60, URZ ;  /* 0x000000603a0ac890 */ /* 0x000fe2000fffe0ff */
[----:B------:R-:W-:Y:S01]  /*56e0*/  IMAD.IADD R20, R10, 0x1, R51 ;  /* 0x000000010a147824 */ /* 0x000fe200078e0233 */
[----:B------:R-:W-:Y:S01]  /*56f0*/  @!UP4 UIADD3 UR8, UPT, UPT, UR6, 0x7a00, URZ ;  /* 0x00007a000608c890 */ /* 0x000fe2000fffe0ff */
[----:B------:R-:W-:Y:S01]  /*5700*/  IMAD.IADD R21, R13, 0x1, R58 ;  /* 0x000000010d157824 */ /* 0x000fe200078e023a */
[----:B------:R-:W-:Y:S01]  /*5710*/  UMOV UR9, UR33 ;  /* 0x0000002100097c82 */ /* 0x000fe20008000000 */
[----:B------:R-:W-:Y:S01]  /*5720*/  UMOV UR11, UR35 ;  /* 0x00000023000b7c82 */ /* 0x000fe20008000000 */
[----:B------:R-:W-:Y:S02]  /*5730*/  SEL R32, R32, RZ, P0 ;  /* 0x000000ff20207207 */ /* 0x000fe40000000000 */
[----:B------:R1:W-:Y:S01]  /*5740*/  @!UP3 UTMALDG.3D [UR32], [UR22], desc[UR14] ;  /* 0x00000e201600b5b4 */ /* 0x0003e20008011000 */
[----:B------:R4:W-:Y:S01]  /*5750*/  @!UP2 UTMALDG.3D [UR24], [UR22], desc[UR14] ;  /* 0x00000e181600a5b4 */ /* 0x0009e20008011000 */
[----:B------:R-:W-:Y:S01]  /*5760*/  VOTEU.ALL UP2, P4 ;  /* 0x0000000000ff7886 */ /* 0x000fe20002040000 */
[----:B------:R4:W-:Y:S01]  /*5770*/  @!UP1 UTMALDG.3D [UR16], [UR22], desc[UR14] ;  /* 0x00000e10160095b4 */ /* 0x0009e20008011000 */
[----:B------:R-:W-:Y:S03]  /*5780*/  UPLOP3.LUT UP1, UPT, UPT, UPT, UPT, 0x80, 0x8 ;  /* 0x000000000008789c */ /* 0x000fe60003f2f070 */
[----:B------:R4:W-:Y:S01]  /*5790*/  @!UP2 UTMALDG.3D [UR8], [UR22], desc[UR14] ;  /* 0x00000e081600a5b4 */ /* 0x0009e20008011000 */
[----:B------:R4:W-:Y:S01]  /*57a0*/  @!P4 SYNCS.ARRIVE.TRANS64.RED.A0TR RZ, [UR6+0xe8], R29 ;  /* 0x0000e81dffffc9a7 */ /* 0x0009e20008300406 */
[----:B-1----:R-:W-:Y:S01]  /*57b0*/  @P3 R2UR UR36, R30 ;  /* 0x000000001e2432ca */ /* 0x002fe200000e0000 */
[----:B------:R-:W-:Y:S01]  /*57c0*/  SYNCS.ARRIVE.TRANS64.RED.A1T0 RZ, [UR7], RZ ;  /* 0x000000ffffff79a7 */ /* 0x000fe20008100407 */
[----:B------:R-:W-:Y:S02]  /*57d0*/  @!UPT UIADD3 URZ, UPT, UPT, URZ, URZ, URZ ;  /* 0x000000fffffff290 */ /* 0x000fe4000fffe0ff */
[----:B------:R-:W-:Y:S11]  /*57e0*/  @P3 BRA `(.L_x_96) ;  /* 0xffffffec00503947 */ /* 0x000ff6000383ffff */
[----:B------:R-:W-:-:S04]  /*57f0*/  SHF.L.U32 R3, R33, 0x1f, RZ ;  /* 0x0000001f21037819 */ /* 0x000fc800000006ff */
[----:B------:R-:W1:Y:S02]  /*5800*/  SYNCS.PHASECHK.TRANS64.TRYWAIT P0, [UR6+0xf0], R3 ;  /* 0x0000f003ff0075a7 */ /* 0x000e640008001106 */
[----:B-1----:R-:W-:Y:S05]  /*5810*/  @!P0 BRA `(.L_x_97) ;  /* 0x0000004400648947 */ /* 0x002fea0003800000 */
.L_x_203:
[----:B------:R-:W2:Y:S02]  /*5820*/  SYNCS.PHASECHK.TRANS64.TRYWAIT P0, [UR6+0xf8], R3 ;  /* 0x0000f803ff0075a7 */ /* 0x000ea40008001106 */
[----:B--2---:R-:W-:Y:S05]  /*5830*/  @!P0 BRA `(.L_x_98) ;  /* 0x0000004400748947 */ /* 0x004fea0003800000 */
.L_x_205:
[----:B------:R-:W2:Y:S02]  /*5840*/  SYNCS.PHASECHK.TRANS64.TRYWAIT P0, [UR6+0x100], R3 ;  /* 0x00010003ff0075a7 */ /* 0x000ea40008001106 */
[----:B--2---:R-:W-:Y:S05]  /*5850*/  @!P0 BRA `(.L_x_99) ;  /* 0x0000004400848947 */ /* 0x004fea0003800000 */
.L_x_207:
[----:B-1----:R-:W-:-:S07]  /*5860*/  MOV R0, UR6 ;  /* 0x0000000600007c02 */ /* 0x002fce0008000f00 */
.L_x_100:
[----:B-1----:R-:W-:-:S04]  /*5870*/  SHF.L.U32 R3, R33, 0x1f, RZ ;  /* 0x0000001f21037819 */ /* 0x002fc800000006ff */
[----:B------:R1:W2:Y:S03]  /*5880*/  SYNCS.PHASECHK.TRANS64.TRYWAIT P0, [R0+URZ+0x108], R3 ;  /* 0x00010803000075a7 */ /* 0x0002a600080011ff */
[----:B--2---:R-:W-:Y:S05]  /*5890*/  @!P0 NANOSLEEP.SYNCS 0x989680 ;  /* 0x009896800000895d */ /* 0x004fea0003900000 */
[----:B------:R-:W2:Y:S02]  /*58a0*/  @!P0 SYNCS.PHASECHK.TRANS64 P0, [R0+URZ+0x108], R3 ;  /* 0x00010803000085a7 */ /* 0x000ea400080010ff */
[----:B--2-4-:R-:W-:Y:S05]  /*58b0*/  @P0 EXIT ;  /* 0x000000000000094d */ /* 0x014fea0003800000 */
[----:B------:R-:W-:Y:S05]  /*58c0*/  BRA `(.L_x_100) ;  /* 0xfffffffc00e87947 */ /* 0x000fea000383ffff */
.L_x_85:
[----:B------:R-:W-:-:S06]  /*58d0*/  UISETP.GE.AND UP1, UPT, UR10, 0x4, UPT ;  /* 0x000000040a00788c */ /* 0x000fcc000bf26270 */
[----:B------:R-:W-:-:S13]  /*58e0*/  PLOP3.LUT P0, PT, PT, PT, UP1, 0x80, 0x8 ;  /* 0x000000000008781c */ /* 0x000fda0003f0f018 */
[----:B------:R-:W-:Y:S05]  /*58f0*/  @!P0 EXIT ;  /* 0x000000000000894d */ /* 0x000fea0003800000 */
[----:B------:R-:W-:Y:S01]  /*5900*/  BAR.SYNC.DEFER_BLOCKING 0x6, 0xa0 ;  /* 0x0182800000007b1d */ /* 0x000fe20000010000 */
[C---:B------:R-:W-:Y:S01]  /*5910*/  IMAD.SHL.U32 R4, R72.reuse, 0x10, RZ ;  /* 0x0000001048047824 */ /* 0x040fe200078e00ff */
[C---:B------:R-:W-:Y:S01]  /*5920*/  R2P PR, R72.reuse, 0x18 ;  /* 0x0000001848007804 */ /* 0x040fe20000000000 */
[C---:B------:R-:W-:Y:S01]  /*5930*/  IMAD.U32 R31, R72.reuse, 0x10000, RZ ;  /* 0x00010000481f7824 */ /* 0x040fe200078e00ff */
[----:B------:R-:W-:Y:S01]  /*5940*/  LOP3.LUT R72, R72, 0x60, RZ, 0xc0, !PT ;  /* 0x0000006048487812 */ /* 0x000fe200078ec0ff */
[----:B------:R-:W-:Y:S01]  /*5950*/  IMAD.MOV.U32 R70, RZ, RZ, 0xa0 ;  /* 0x000000a0ff467424 */ /* 0x000fe200078e00ff */
[----:B------:R-:W-:Y:S02]  /*5960*/  UMOV UR48, 0x400 ;  /* 0x0000040000307882 */ /* 0x000fe40000000000 */
[----:B------:R-:W1:Y:S01]  /*5970*/  LDC R61, c[0x0][0x370] ;  /* 0x0000dc00ff3d7b82 */ /* 0x000e620000000800 */
[----:B------:R-:W-:Y:S01]  /*5980*/  ULEA UR48, UR37, UR48, 0x18 ;  /* 0x0000003025307291 */ /* 0x000fe2000f8ec0ff */
[----:B------:R-:W-:Y:S01]  /*5990*/  LOP3.LUT R71, R3, 0x600, R4, 0xf8, !PT ;  /* 0x0000060003477812 */ /* 0x000fe200078ef804 */
[----:B------:R-:W-:Y:S01]  /*59a0*/  IMAD.MOV.U32 R68, RZ, RZ, 0x1 ;  /* 0x00000001ff447424 */ /* 0x000fe200078e00ff */
[----:B------:R-:W-:Y:S01]  /*59b0*/  LOP3.LUT R31, R31, 0x600000, RZ, 0xc0, !PT ;  /* 0x006000001f1f7812 */ /* 0x000fe200078ec0ff */
[----:B------:R-:W-:Y:S01]  /*59c0*/  UIADD3 UR4, UPT, UPT, UR48, 0x200, URZ ;  /* 0x0000020030047890 */ /* 0x000fe2000fffe0ff */
[----:B------:R-:W-:Y:S01]  /*59d0*/  IMAD.MOV.U32 R30, RZ, RZ, RZ ;  /* 0x000000ffff1e7224 */ /* 0x000fe200078e00ff */
[----:B------:R-:W-:Y:S01]  /*59e0*/  CS2R R66, SRZ ;  /* 0x0000000000427805 */ /* 0x000fe2000001ff00 */
[----:B------:R-:W2:Y:S01]  /*59f0*/  LDC R28, c[0x0][0xd0c] ;  /* 0x00034300ff1c7b82 */ /* 0x000ea20000000800 */
[----:B------:R-:W-:Y:S01]  /*5a00*/  IMAD.MOV.U32 R76, RZ, RZ, RZ ;  /* 0x000000ffff4c7224 */ /* 0x000fe200078e00ff */
[----:B------:R-:W-:Y:S01]  /*5a10*/  SEL R70, R70, 0x60, !P3 ;  /* 0x0000006046467807 */ /* 0x000fe20005800000 */
[----:B------:R-:W-:Y:S01]  /*5a20*/  IMAD.U32 R64, RZ, RZ, UR4 ;  /* 0x00000004ff407e24 */ /* 0x000fe2000f8e00ff */
[----:B------:R-:W3:Y:S04]  /*5a30*/  LDCU.64 UR52, c[0x0][0x348] ;  /* 0x00006900ff3477ac */ /* 0x000ee80008000a00 */
[----:B------:R-:W4:Y:S01]  /*5a40*/  LDC R60, c[0x0][0xd20] ;  /* 0x00034800ff3c7b82 */ /* 0x000f220000000800 */
[----:B------:R-:W3:Y:S01]  /*5a50*/  LDS R0, [UR48+0x1b0] ;  /* 0x0001b030ff007984 */ /* 0x000ee20008000800 */
[----:B------:R-:W-:Y:S01]  /*5a60*/  LEA R71, R71, R64, 0x2 ;  /* 0x0000004047477211 */ /* 0x000fe200078e10ff */
[----:B------:R-:W1:Y:S03]  /*5a70*/  LDCU.64 UR44, c[0x0][0xa88] ;  /* 0x00015100ff2c77ac */ /* 0x000e660008000a00 */
[C---:B------:R-:W-:Y:S01]  /*5a80*/  IADD3 R69, PT, PT, R71.reuse, 0x140, RZ ;  /* 0x0000014047457810 */ /* 0x040fe20007ffe0ff */
[----:B------:R-:W1:Y:S01]  /*5a90*/  LDCU.64 UR46, c[0x0][0xa90] ;  /* 0x00015200ff2e77ac */ /* 0x000e620008000a00 */
[----:B------:R-:W1:Y:S01]  /*5aa0*/  LDC R26, c[0x0][0xd30] ;  /* 0x00034c00ff1a7b82 */ /* 0x000e620000000800 */
[----:B------:R-:W-:Y:S01]  /*5ab0*/  @P4 IADD3 R69, PT, PT, R71, 0xc0, RZ ;  /* 0x000000c047454810 */ /* 0x000fe20007ffe0ff */
[----:B------:R-:W-:Y:S01]  /*5ac0*/  UMOV UR49, URZ ;  /* 0x000000ff00317c82 */ /* 0x000fe20008000000 */
[----:B------:R-:W-:-:S05]  /*5ad0*/  UMOV UR51, URZ ;  /* 0x000000ff00337c82 */ /* 0x000fca0008000000 */
[----:B------:R-:W1:Y:S08]  /*5ae0*/  LDC.64 R56, c[0x0][0xd10] ;  /* 0x00034400ff387b82 */ /* 0x000e700000000a00 */
[----:B------:R-:W1:Y:S08]  /*5af0*/  LDC.64 R24, c[0x0][0xd18] ;  /* 0x00034600ff187b82 */ /* 0x000e700000000a00 */
[----:B------:R-:W1:Y:S08]  /*5b00*/  LDC.64 R22, c[0x0][0xd28] ;  /* 0x00034a00ff167b82 */ /* 0x000e700000000a00 */
[----:B------:R-:W1:Y:S01]  /*5b10*/  LDC.64 R54, c[0x0][0xab0] ;  /* 0x0002ac00ff367b82 */ /* 0x000e620000000a00 */
[----:B---3--:R-:W-:-:S07]  /*5b20*/  IADD3 R31, PT, PT, R0, R31, RZ ;  /* 0x0000001f001f7210 */ /* 0x008fce0007ffe0ff */
[----:B------:R-:W3:Y:S08]  /*5b30*/  LDC.64 R52, c[0x0][0xaa8] ;  /* 0x0002aa00ff347b82 */ /* 0x000ef00000000a00 */
[----:B--2-4-:R-:W1:Y:S02]  /*5b40*/  LDC R62, c[0x0][0x374] ;  /* 0x0000dd00ff3e7b82 */ /* 0x014e640000000800 */
.L_x_144:
[----:B------:R-:W-:Y:S02]  /*5b50*/  LEA R0, R76, UR48, 0x3 ;  /* 0x000000304c007c11 */ /* 0x000fe4000f8e18ff */
[----:B------:R-:W-:Y:S02]  /*5b60*/  SHF.L.U32 R3, R66, 0x1f, RZ ;  /* 0x0000001f42037819 */ /* 0x000fe400000006ff */
[----:B------:R-:W-:Y:S02]  /*5b70*/  LEA R16, R76, UR48, 0x4 ;  /* 0x000000304c107c11 */ /* 0x000fe4000f8e20ff */
[----:B------:R-:W2:Y:S02]  /*5b80*/  SYNCS.PHASECHK.TRANS64.TRYWAIT P0, [R0+URZ+0x120], R3 ;  /* 0x00012003000075a7 */ /* 0x000ea400080011ff */
[----:B--23--:R-:W-:Y:S05]  /*5b90*/  @!P0 BRA `(.L_x_101) ;  /* 0x0000004000cc8947 */ /* 0x00cfea0003800000 */
.L_x_208:
[----:B------:R-:W4:Y:S01]  /*5ba0*/  LDC.64 R14, c[0x0][0xd10] ;  /* 0x00034400ff0e7b82 */ /* 0x000f220000000a00 */
[----:B------:R-:W3:Y:S01]  /*5bb0*/  LDS.128 R16, [R16+0x190] ;  /* 0x0001900010107984 */ /* 0x000ee20000000c00 */
[----:B-1----:R-:W-:Y:S01]  /*5bc0*/  ISETP.NE.AND P1, PT, R26, 0x1, PT ;  /* 0x000000011a00780c */ /* 0x002fe20003f25270 */
[----:B--2---:R-:W-:Y:S01]  /*5bd0*/  VIADD R0, R0, 0x130 ;  /* 0x0000013000007836 */ /* 0x004fe20000000000 */
[----:B------:R-:W-:Y:S04]  /*5be0*/  ISETP.GE.AND P0, PT, R2, 0x1, PT ;  /* 0x000000010200780c */ /* 0x000fe80003f06270 */
[----:B------:R-:W1:Y:S01]  /*5bf0*/  LDC.64 R12, c[0x0][0xd18] ;  /* 0x00034600ff0c7b82 */ /* 0x000e620000000a00 */
[----:B------:R-:W-:Y:S01]  /*5c00*/  PRMT R0, RZ, 0x654, R0 ;  /* 0x00000654ff007816 */ /* 0x000fe20000000000 */
[----:B------:R-:W-:Y:S01]  /*5c10*/  @!PT LDS RZ, [RZ] ;  /* 0x00000000fffff984 */ /* 0x000fe20000000800 */
[----:B------:R-:W-:Y:S01]  /*5c20*/  @!PT LDS RZ, [RZ] ;  /* 0x00000000fffff984 */ /* 0x000fe20000000800 */
[----:B------:R-:W-:Y:S01]  /*5c30*/  @!PT LDS RZ, [RZ] ;  /* 0x00000000fffff984 */ /* 0x000fe20000000800 */
[----:B------:R-:W-:Y:S01]  /*5c40*/  @!PT LDS RZ, [RZ] ;  /* 0x00000000fffff984 */ /* 0x000fe20000000800 */
[----:B------:R2:W-:Y:S06]  /*5c50*/  MEMBAR.ALL.CTA ;  /* 0x0000000000007992 */ /* 0x0005ec0000008000 */
[----:B--2---:R-:W2:Y:S01]  /*5c60*/  FENCE.VIEW.ASYNC.S ;  /* 0x00000000000073c6 */ /* 0x004ea20000000000 */
[----:B------:R-:W1:Y:S08]  /*5c70*/  @!P1 LDC R11, c[0x0][0xd20] ;  /* 0x00034800ff0b9b82 */ /* 0x000e700000000800 */
[----:B------:R-:W1:Y:S01]  /*5c80*/  @!P1 LDC R10, c[0x0][0xd0c] ;  /* 0x00034300ff0a9b82 */ /* 0x000e620000000800 */
[----:B--2---:R2:W-:Y:S01]  /*5c90*/  SYNCS.ARRIVE.TRANS64.RED.A1T0 RZ, [R0+URZ], RZ ;  /* 0x000000ff00ff79a7 */ /* 0x0045e200081004ff */
[----:B---3--:R-:W-:Y:S04]  /*5ca0*/  LOP3.LUT P4, RZ, R18, 0x1, RZ, 0xc0, !PT ;  /* 0x0000000112ff7812 */ /* 0x008fe8000788c0ff */
[----:B------:R-:W-:Y:S09]  /*5cb0*/  P2R R73, PR, RZ, 0x10 ;  /* 0x00000010ff497803 */ /* 0x000ff20000000000 */
[----:B------:R-:W-:Y:S02]  /*5cc0*/  @P4 MOV R29, R16 ;  /* 0x00000010001d4202 */ /* 0x000fe40000000f00 */
[----:B------:R-:W-:Y:S01]  /*5cd0*/  @P4 LOP3.LUT R27, R17, 0xffff, RZ, 0xc0, !PT ;  /* 0x0000ffff111b4812 */ /* 0x000fe200078ec0ff */
[----:B--2-4-:R-:W-:Y:S06]  /*5ce0*/  @!P0 BRA `(.L_x_102) ;  /* 0x0000000000a48947 */ /* 0x014fec0003800000 */
[----:B------:R-:W-:Y:S01]  /*5cf0*/  IMAD.HI.U32 R33, R62, R25, RZ ;  /* 0x000000193e217227 */ /* 0x000fe200078e00ff */
[----:B------:R-:W-:Y:S02]  /*5d00*/  ISETP.NE.AND P0, PT, R24, 0x1, PT ;  /* 0x000000011800780c */ /* 0x000fe40003f05270 */
[----:B------:R-:W-:Y:S01]  /*5d10*/  ISETP.NE.AND P2, PT, R2, 0x1, PT ;  /* 0x000000010200780c */ /* 0x000fe20003f45270 */
[----:B------:R-:W-:Y:S01]  /*5d20*/  IMAD.HI.U32 R34, R61, R56, RZ ;  /* 0x000000383d227227 */ /* 0x000fe200078e00ff */
[----:B------:R-:W-:Y:S02]  /*5d30*/  SHF.R.U32.HI R33, RZ, R60, R33 ;  /* 0x0000003cff217219 */ /* 0x000fe40000011621 */
[----:B------:R-:W-:Y:S01]  /*5d40*/  ISETP.NE.AND P3, PT, R28, 0x1, PT ;  /* 0x000000011c00780c */ /* 0x000fe20003f65270 */
[----:B------:R-:W-:Y:S01]  /*5d50*/  IMAD.HI.U32 R38, R29, R56, RZ ;  /* 0x000000381d267227 */ /* 0x000fe200078e00ff */
[----:B------:R-:W-:Y:S02]  /*5d60*/  SHF.R.U32.HI R34, RZ, R57, R34 ;  /* 0x00000039ff227219 */ /* 0x000fe40000011622 */
[----:B------:R-:W-:Y:S01]  /*5d70*/  SEL R3, R62, R33, !P0 ;  /* 0x000000213e037207 */ /* 0x000fe20004000000 */
[----:B------:R-:W-:Y:S01]  /*5d80*/  IMAD.HI.U32 R33, R27, R25, RZ ;  /* 0x000000191b217227 */ /* 0x000fe200078e00ff */
[----:B------:R-:W-:Y:S02]  /*5d90*/  SEL R7, R61, R34, !P3 ;  /* 0x000000223d077207 */ /* 0x000fe40005800000 */
[----:B------:R-:W-:Y:S01]  /*5da0*/  SHF.R.U32.HI R38, RZ, R57, R38 ;  /* 0x00000039ff267219 */ /* 0x000fe20000011626 */
[-C--:B------:R-:W-:Y:S04]  /*5db0*/  IMAD.HI.U32 R34, R3, R22.reuse, RZ ;  /* 0x0000001603227227 */ /* 0x080fe800078e00ff */
[----:B------:R-:W-:Y:S01]  /*5dc0*/  IMAD.HI.U32 R36, R7, R22, RZ ;  /* 0x0000001607247227 */ /* 0x000fe200078e00ff */
[-C--:B------:R-:W-:Y:S02]  /*5dd0*/  @P2 SHF.R.U32.HI R3, RZ, R23.reuse, R34 ;  /* 0x00000017ff032219 */ /* 0x080fe40000011622 */
[----:B------:R-:W-:Y:S02]  /*5de0*/  SHF.R.U32.HI R34, RZ, R60, R33 ;  /* 0x0000003cff227219 */ /* 0x000fe40000011621 */
[----:B------:R-:W-:Y:S01]  /*5df0*/  @P2 SHF.R.U32.HI R7, RZ, R23, R36 ;  /* 0x00000017ff072219 */ /* 0x000fe20000011624 */
[C---:B------:R-:W-:Y:S01]  /*5e00*/  IMAD R4, R2.reuse, R3, RZ ;  /* 0x0000000302047224 */ /* 0x040fe200078e02ff */
[----:B------:R-:W-:Y:S02]  /*5e10*/  SEL R5, R27, R34, !P0 ;  /* 0x000000221b057207 */ /* 0x000fe40004000000 */
[----:B------:R-:W-:Y:S01]  /*5e20*/  SEL R3, R29, R38, !P3 ;  /* 0x000000261d037207 */ /* 0x000fe20005800000 */
[----:B------:R-:W-:Y:S01]  /*5e30*/  IMAD R6, R2, R7, RZ ;  /* 0x0000000702067224 */ /* 0x000fe200078e02ff */
[C---:B------:R-:W-:Y:S01]  /*5e40*/  ISETP.GE.AND P0, PT, R5.reuse, R4, PT ;  /* 0x000000040500720c */ /* 0x040fe20003f06270 */
[----:B------:R-:W-:Y:S03]  /*5e50*/  IMAD.HI.U32 R8, R5, R22, RZ ;  /* 0x0000001605087227 */ /* 0x000fe600078e00ff */
[----:B------:R-:W-:Y:S01]  /*5e60*/  ISETP.GE.OR P0, PT, R3, R6, P0 ;  /* 0x000000060300720c */ /* 0x000fe20000706670 */
[----:B------:R-:W-:Y:S01]  /*5e70*/  IMAD.MOV R6, RZ, RZ, -R3 ;  /* 0x000000ffff067224 */ /* 0x000fe200078e0a03 */
[-C--:B------:R-:W-:Y:S03]  /*5e80*/  SHF.R.U32.HI R8, RZ, R23.reuse, R8 ;  /* 0x00000017ff087219 */ /* 0x080fe60000011608 */
[----:B------:R-:W-:Y:S01]  /*5e90*/  IMAD R29, R28, R6, R29 ;  /* 0x000000061c1d7224 */ /* 0x000fe200078e021d */
[----:B------:R-:W-:Y:S05]  /*5ea0*/  SEL R9, R5, R8, !P2 ;  /* 0x0000000805097207 */ /* 0x000fea0005000000 */
[----:B------:R-:W-:Y:S02]  /*5eb0*/  IMAD.MOV R8, RZ, RZ, -R9 ;  /* 0x000000ffff087224 */ /* 0x000fe400078e0a09 */
[C---:B------:R-:W-:Y:S04]  /*5ec0*/  @!P0 IMAD.HI.U32 R4, R3.reuse, R22, RZ ;  /* 0x0000001603048227 */ /* 0x040fe800078e00ff */
[----:B------:R-:W-:Y:S01]  /*5ed0*/  IMAD R8, R2, R8, R5 ;  /* 0x0000000802087224 */ /* 0x000fe200078e0205 */
[----:B------:R-:W-:Y:S04]  /*5ee0*/  @!P0 SHF.R.U32.HI R4, RZ, R23, R4 ;  /* 0x00000017ff048219 */ /* 0x000fe80000011604 */
[----:B------:R-:W-:Y:S02]  /*5ef0*/  @!P0 SEL R0, R3, R4, !P2 ;  /* 0x0000000403008207 */ /* 0x000fe40005000000 */
[----:B------:R-:W-:Y:S02]  /*5f00*/  IADD3 R4, PT, PT, -R5, RZ, RZ ;  /* 0x000000ff05047210 */ /* 0x000fe40007ffe1ff */
[----:B------:R-:W-:Y:S01]  /*5f10*/  @!P0 IADD3 R9, PT, PT, R9, -R0, RZ ;  /* 0x8000000009098210 */ /* 0x000fe20007ffe0ff */
[----:B------:R-:W-:Y:S02]  /*5f20*/  @!P0 IMAD R0, R7, R8, R0 ;  /* 0x0000000807008224 */ /* 0x000fe400078e0200 */
[----:B------:R-:W-:Y:S02]  /*5f30*/  IMAD R27, R24, R4, R27 ;  /* 0x00000004181b7224 */ /* 0x000fe400078e021b */
[----:B------:R-:W-:Y:S02]  /*5f40*/  @!P0 IMAD R5, R9, R2, R3 ;  /* 0x0000000209058224 */ /* 0x000fe400078e0203 */
[----:B------:R-:W-:Y:S04]  /*5f50*/  @!P0 IMAD.MOV.U32 R3, RZ, RZ, R0 ;  /* 0x000000ffff038224 */ /* 0x000fe800078e0000 */
[----:B------:R-:W-:Y:S02]  /*5f60*/  IMAD R29, R3, R28, R29 ;  /* 0x0000001c031d7224 */ /* 0x000fe400078e021d */
[----:B------:R-:W-:Y:S07]  /*5f70*/  IMAD R27, R5, R24, R27 ;  /* 0x00000018051b7224 */ /* 0x000fee00078e021b */
.L_x_102:
[----:B-1----:R-:W-:Y:S01]  /*5f80*/  @!P1 ISETP.NE.AND P0, PT, R12, 0x1, PT ;  /* 0x000000010c00980c */ /* 0x002fe20003f05270 */
[----:B------:R-:W-:Y:S01]  /*5f90*/  @!P1 IMAD.HI.U32 R4, R27, R13, RZ ;  /* 0x0000000d1b049227 */ /* 0x000fe200078e00ff */
[----:B------:R-:W-:Y:S01]  /*5fa0*/  R2UR UR41, R21 ;  /* 0x00000000152972ca */ /* 0x000fe200000e0000 */
[----:B------:R-:W-:Y:S01]  /*5fb0*/  BSSY.RECONVERGENT B6, `(.L_x_103) ;  /* 0x0000031000067945 */ /* 0x000fe20003800200 */
[----:B------:R-:W-:Y:S01]  /*5fc0*/  R2UR UR42, R20 ;  /* 0x00000000142a72ca */ /* 0x000fe200000e0000 */
[----:B------:R-:W-:Y:S01]  /*5fd0*/  @!P1 IMAD.HI.U32 R0, R29, R14, RZ ;  /* 0x0000000e1d009227 */ /* 0x000fe200078e00ff */
[----:B------:R-:W-:Y:S02]  /*5fe0*/  @!P1 SHF.R.U32.HI R4, RZ, R11, R4 ;  /* 0x0000000bff049219 */ /* 0x000fe40000011604 */
[----:B------:R-:W-:Y:S01]  /*5ff0*/  @!P1 ISETP.NE.AND P2, PT, R10, 0x1, PT ;  /* 0x000000010a00980c */ /* 0x000fe20003f45270 */
[----:B------:R-:W-:Y:S01]  /*6000*/  VIADD R76, R76, 0x1 ;  /* 0x000000014c4c7836 */ /* 0x000fe20000000000 */
[----:B------:R-:W-:Y:S02]  /*6010*/  @!P1 SEL R3, R27, R4, !P0 ;  /* 0x000000041b039207 */ /* 0x000fe40004000000 */
[----:B------:R-:W-:Y:S02]  /*6020*/  @!P1 SHF.R.U32.HI R0, RZ, R15, R0 ;  /* 0x0000000fff009219 */ /* 0x000fe40000011600 */
[----:B------:R-:W-:Y:S01]  /*6030*/  LOP3.LUT P0, RZ, R64, 0x1f0, RZ, 0xc0, !PT ;  /* 0x000001f040ff7812 */ /* 0x000fe2000780c0ff */
[----:B------:R-:W-:Y:S01]  /*6040*/  USHF.L.U32 UR41, UR41, 0x7, URZ ;  /* 0x0000000729297899 */ /* 0x000fe200080006ff */
[----:B------:R-:W-:Y:S01]  /*6050*/  @!P1 SEL R4, R29, R0, !P2 ;  /* 0x000000001d049207 */ /* 0x000fe20005000000 */
[----:B------:R-:W-:Y:S01]  /*6060*/  USHF.L.U32 UR42, UR42, 0x6, URZ ;  /* 0x000000062a2a7899 */ /* 0x000fe200080006ff */
[----:B------:R-:W-:Y:S03]  /*6070*/  @P4 SHF.R.U32.HI R65, RZ, 0x10, R17 ;  /* 0x00000010ff414819 */ /* 0x000fe60000011611 */
[----:B------:R-:W-:Y:S02]  /*6080*/  @!P1 IMAD.IADD R0, R3, 0x1, -R4 ;  /* 0x0000000103009824 */ /* 0x000fe400078e0a04 */
[----:B------:R-:W-:Y:S02]  /*6090*/  @!P1 IMAD.IADD R3, R4, 0x1, -R3 ;  /* 0x0000000104039824 */ /* 0x000fe400078e0a03 */
[----:B------:R-:W-:Y:S02]  /*60a0*/  @!P1 IMAD R29, R0, R10, R29 ;  /* 0x0000000a001d9224 */ /* 0x000fe400078e021d */
[----:B------:R-:W-:Y:S01]  /*60b0*/  @!P1 IMAD R27, R3, R12, R27 ;  /* 0x0000000c031b9224 */ /* 0x000fe200078e021b */
[----:B------:R-:W-:Y:S06]  /*60c0*/  @!P0 BRA `(.L_x_104) ;  /* 0x00000000007c8947 */ /* 0x000fec0003800000 */
[----:B------:R-:W1:Y:S01]  /*60d0*/  LDCU.64 UR8, c[0x4][0x80] ;  /* 0x01001000ff0877ac */ /* 0x000e620008000a00 */
[----:B------:R-:W-:Y:S01]  /*60e0*/  MOV R16, 0x0 ;  /* 0x0000000000107802 */ /* 0x000fe20000000f00 */
[----:B------:R-:W-:Y:S02]  /*60f0*/  HFMA2 R12, -RZ, RZ, 0, 5.9604644775390625e-08 ;  /* 0x00000001ff0c7431 */ /* 0x000fe400000001ff */
[----:B------:R-:W-:Y:S01]  /*6100*/  IMAD.MOV.U32 R8, RZ, RZ, 0x70 ;  /* 0x00000070ff087424 */ /* 0x000fe200078e00ff */
[----:B------:R2:W3:Y:S01]  /*6110*/  LDC.64 R14, c[0x4][R16] ;  /* 0x01000000100e7b82 */ /* 0x0004e20000000a00 */
[----:B------:R-:W4:Y:S01]  /*6120*/  LDCU.64 UR6, c[0x4][0x88] ;  /* 0x01001100ff0677ac */ /* 0x000f220008000a00 */
[----:B------:R-:W-:Y:S01]  /*6130*/  IMAD.MOV.U32 R13, RZ, RZ, RZ ;  /* 0x000000ffff0d7224 */ /* 0x000fe200078e00ff */
[----:B------:R-:W2:Y:S01]  /*6140*/  LDCU.64 UR4, c[0x4][0x8] ;  /* 0x01000100ff0477ac */ /* 0x000ea20008000a00 */
[----:B-1----:R-:W-:Y:S01]  /*6150*/  MOV R5, UR9 ;  /* 0x0000000900057c02 */ /* 0x002fe20008000f00 */
[----:B------:R-:W-:Y:S01]  /*6160*/  IMAD.U32 R4, RZ, RZ, UR8 ;  /* 0x00000008ff047e24 */ /* 0x000fe2000f8e00ff */
[----:B----4-:R-:W-:Y:S01]  /*6170*/  MOV R7, UR7 ;  /* 0x0000000700077c02 */ /* 0x010fe20008000f00 */
[----:B------:R-:W-:Y:S01]  /*6180*/  IMAD.U32 R6, RZ, RZ, UR6 ;  /* 0x00000006ff067e24 */ /* 0x000fe2000f8e00ff */
[----:B--2---:R-:W-:Y:S01]  /*6190*/  MOV R11, UR5 ;  /* 0x00000005000b7c02 */ /* 0x004fe20008000f00 */
[----:B------:R-:W-:Y:S02]  /*61a0*/  IMAD.U32 R10, RZ, RZ, UR4 ;  /* 0x00000004ff0a7e24 */ /* 0x000fe4000f8e00ff */
[----:B------:R-:W-:Y:S07]  /*61b0*/  LEPC R20, `(.L_x_105) ;  /* 0x000000001014794e */ /* 0x000fee0000000000 */
[----:B---3-5:R-:W-:Y:S05]  /*61c0*/  CALL.ABS.NOINC R14 ;  /* 0x000000000e007343 */ /* 0x028fea0003c00000 */
.L_x_105:
[----:B------:R-:W1:Y:S01]  /*61d0*/  LDCU.64 UR8, c[0x4][0x80] ;  /* 0x01001000ff0877ac */ /* 0x000e620008000a00 */
[----:B------:R-:W2:Y:S01]  /*61e0*/  LDC.64 R16, c[0x4][R16] ;  /* 0x0100000010107b82 */ /* 0x000ea20000000a00 */
[----:B------:R-:W-:Y:S02]  /*61f0*/  HFMA2 R12, -RZ, RZ, 0, 5.9604644775390625e-08 ;  /* 0x00000001ff0c7431 */ /* 0x000fe400000001ff */
[----:B------:R-:W-:Y:S02]  /*6200*/  IMAD.MOV.U32 R8, RZ, RZ, 0x70 ;  /* 0x00000070ff087424 */ /* 0x000fe400078e00ff */
[----:B------:R-:W-:Y:S01]  /*6210*/  IMAD.MOV.U32 R13, RZ, RZ, RZ ;  /* 0x000000ffff0d7224 */ /* 0x000fe200078e00ff */
[----:B------:R-:W3:Y:S01]  /*6220*/  LDCU.64 UR6, c[0x4][0x88] ;  /* 0x01001100ff0677ac */ /* 0x000ee20008000a00 */
[----:B------:R-:W4:Y:S01]  /*6230*/  LDCU.64 UR4, c[0x4][0x8] ;  /* 0x01000100ff0477ac */ /* 0x000f220008000a00 */
[----:B-1----:R-:W-:Y:S02]  /*6240*/  MOV R4, UR8 ;  /* 0x0000000800047c02 */ /* 0x002fe40008000f00 */
[----:B------:R-:W-:Y:S02]  /*6250*/  MOV R5, UR9 ;  /* 0x0000000900057c02 */ /* 0x000fe40008000f00 */
[----:B---3--:R-:W-:Y:S01]  /*6260*/  MOV R7, UR7 ;  /* 0x0000000700077c02 */ /* 0x008fe20008000f00 */
[----:B------:R-:W-:Y:S01]  /*6270*/  IMAD.U32 R6, RZ, RZ, UR6 ;  /* 0x00000006ff067e24 */ /* 0x000fe2000f8e00ff */
[----:B----4-:R-:W-:Y:S01]  /*6280*/  MOV R11, UR5 ;  /* 0x00000005000b7c02 */ /* 0x010fe20008000f00 */
[----:B------:R-:W-:Y:S02]  /*6290*/  IMAD.U32 R10, RZ, RZ, UR4 ;  /* 0x00000004ff0a7e24 */ /* 0x000fe4000f8e00ff */
[----:B------:R-:W-:Y:S07]  /*62a0*/  LEPC R20, `(.L_x_104) ;  /* 0x000000001014794e */ /* 0x000fee0000000000 */
[----:B--2---:R-:W-:Y:S05]  /*62b0*/  CALL.ABS.NOINC R16 ;  /* 0x0000000010007343 */ /* 0x004fea0003c00000 */
.L_x_104:
[----:B------:R-:W-:Y:S05]  /*62c0*/  BSYNC.RECONVERGENT B6 ;  /* 0x0000000000067941 */ /* 0x000fea0003800200 */
.L_x_103:
[----:B------:R-:W-:Y:S01]  /*62d0*/  ISETP.NE.U32.AND P4, PT, R54, RZ, PT ;  /* 0x000000ff3600720c */ /* 0x000fe20003f85070 */
[----:B------:R-:W-:Y:S01]  /*62e0*/  UISETP.NE.AND UP2, UPT, UR50, URZ, UPT ;  /* 0x000000ff3200728c */ /* 0x000fe2000bf45270 */
[----:B------:R-:W-:Y:S01]  /*62f0*/  ISETP.NE.U32.AND P2, PT, RZ, UR44, PT ;  /* 0x0000002cff007c0c */ /* 0x000fe2000bf45070 */
[----:B------:R-:W-:Y:S01]  /*6300*/  UISETP.NE.U32.AND UP1, UPT, UR46, URZ, UPT ;  /* 0x000000ff2e00728c */ /* 0x000fe2000bf25070 */
[----:B------:R-:W-:Y:S01]  /*6310*/  ISETP.NE.AND.EX P4, PT, R55, RZ, PT, P4 ;  /* 0x000000ff3700720c */ /* 0x000fe20003f85340 */
[----:B------:R-:W-:Y:S01]  /*6320*/  UPLOP3.LUT UP0, UPT, UPT, UPT, UPT, 0x40, 0x4 ;  /* 0x000000000004789c */ /* 0x000fe20003f0e870 */
[----:B------:R-:W-:Y:S01]  /*6330*/  ISETP.NE.AND.EX P2, PT, RZ, UR45, PT, P2 ;  /* 0x0000002dff007c0c */ /* 0x000fe2000bf45320 */
[----:B------:R-:W-:Y:S01]  /*6340*/  UISETP.NE.AND.EX UP1, UPT, UR47, URZ, UPT, UP1 ;  /* 0x000000ff2f00728c */ /* 0x000fe2000bf25310 */
[----:B------:R-:W-:Y:S04]  /*6350*/  PLOP3.LUT P1, PT, PT, PT, UP2, 0x80, 0x8 ;  /* 0x000000000008781c */ /* 0x000fe80003f2f028 */
[----:B------:R-:W-:Y:S06]  /*6360*/  @UP2 UPLOP3.LUT UP0, UPT, UPT, UPT, UP1, 0x80, 0x8 ;  /* 0x000000000008289c */ /* 0x000fec0003f0f010 */
[----:B------:R-:W-:Y:S01]  /*6370*/  PLOP3.LUT P0, PT, PT, PT, UP0, 0x80, 0x8 ;  /* 0x000000000008781c */ /* 0x000fe20003f0f008 */
[----:B------:R-:W-:Y:S01]  /*6380*/  @!UPT UIADD3 URZ, UPT, UPT, URZ, URZ, URZ ;  /* 0x000000fffffff290 */ /* 0x000fe2000fffe0ff */
[----:B------:R-:W-:Y:S11]  /*6390*/  BRA.U !UP1, `(.L_x_106) ;  /* 0x0000000109387547 */ /* 0x000ff6000b800000 */
[----:B------:R-:W-:Y:S01]  /*63a0*/  UISETP.NE.U32.AND UP0, UPT, UR44, URZ, UPT ;  /* 0x000000ff2c00728c */ /* 0x000fe2000bf05070 */
[----:B------:R-:W-:Y:S02]  /*63b0*/  HFMA2 R0, -RZ, RZ, 0, 5.9604644775390625e-08 ;  /* 0x00000001ff007431 */ /* 0x000fe400000001ff */
[----:B------:R-:W-:Y:S01]  /*63c0*/  IMAD.MOV.U32 R59, RZ, RZ, 0x1 ;  /* 0x00000001ff3b7424 */ /* 0x000fe200078e00ff */
[----:B------:R-:W-:Y:S06]  /*63d0*/  UISETP.NE.AND.EX UP0, UPT, UR45, URZ, UPT, UP0 ;  /* 0x000000ff2d00728c */ /* 0x000fec000bf05300 */
[----:B------:R-:W-:Y:S05]  /*63e0*/  PLOP3.LUT P3, PT, PT, PT, UP0, 0x80, 0x8 ;  /* 0x000000000008781c */ /* 0x000fea0003f6f008 */
[----:B------:R-:W1:Y:S01]  /*63f0*/  @UP0 LDCU.64 UR6, c[0x0][0xa88] ;  /* 0x00015100ff0607ac */ /* 0x000e620008000a00 */
[----:B------:R-:W-:Y:S07]  /*6400*/  @UP0 UIMAD UR4, UR36, UR46, URZ ;  /* 0x0000002e240402a4 */ /* 0x000fee000f8e02ff */
[----:B------:R-:W-:Y:S01]  /*6410*/  @!P3 PRMT R59, R0, 0x7610, R59 ;  /* 0x00007610003bb816 */ /* 0x000fe2000000003b */
[----:B-1----:R-:W-:Y:S03]  /*6420*/  @UP0 UIMAD.WIDE UR6, UR4, 0x4, UR6 ;  /* 0x00000004040608a5 */ /* 0x002fe6000f8e0206 */
[----:B------:R-:W1:Y:S03]  /*6430*/  @!UP0 LDCU UR4, c[0x0][0xa80] ;  /* 0x00015000ff0487ac */ /* 0x000e660008000800 */
[----:B------:R-:W-:Y:S01]  /*6440*/  IMAD.U32 R4, RZ, RZ, UR6 ;  /* 0x00000006ff047e24 */ /* 0x000fe2000f8e00ff */
[----:B------:R-:W-:Y:S05]  /*6450*/  MOV R5, UR7 ;  /* 0x0000000700057c02 */ /* 0x000fea0008000f00 */
[----:B-----5:R2:W5:Y:S02]  /*6460*/  @P3 LDG.E R35, desc[UR38][R4.64] ;  /* 0x0000002604233981 */ /* 0x020564000c1e1900 */
[----:B-12---:R-:W-:Y:S02]  /*6470*/  @!P3 IMAD.U32 R35, RZ, RZ, UR4 ;  /* 0x00000004ff23be24 */ /* 0x006fe4000f8e00ff */
.L_x_106:
[----:B------:R-:W-:Y:S05]  /*6480*/  @!P4 BRA `(.L_x_107) ;  /* 0x000000000020c947 */ /* 0x000fea0003800000 */
[----:B------:R-:W-:Y:S04]  /*6490*/  ISETP.NE.U32.AND P3, PT, R52, RZ, PT ;  /* 0x000000ff3400720c */ /* 0x000fe80003f65070 */
[----:B------:R-:W-:Y:S11]  /*64a0*/  ISETP.NE.AND.EX P3, PT, R53, RZ, PT, P3 ;  /* 0x000000ff3500720c */ /* 0x000ff60003f65330 */
[----:B------:R-:W-:Y:S02]  /*64b0*/  @!UPT UIADD3 URZ, UPT, UPT, URZ, URZ, URZ ;  /* 0x000000fffffff290 */ /* 0x000fe4000fffe0ff */
[----:B------:R-:W1:Y:S01]  /*64c0*/  @P3 LDC.64 R4, c[0x0][0xaa8] ;  /* 0x0002aa00ff043b82 */ /* 0x000e620000000a00 */
[----:B------:R-:W-:Y:S04]  /*64d0*/  @P3 IMAD R0, R54, UR36, RZ ;  /* 0x0000002436003c24 */ /* 0x000fe8000f8e02ff */
[----:B-1----:R-:W-:Y:S05]  /*64e0*/  @P3 IMAD.WIDE R4, R0, 0x4, R4 ;  /* 0x0000000400043825 */ /* 0x002fea00078e0204 */
[----:B-----5:R1:W5:Y:S02]  /*64f0*/  @P3 LDG.E R32, desc[UR38][R4.64] ;  /* 0x0000002604203981 */ /* 0x020364000c1e1900 */
[----:B-1----:R-:W2:Y:S02]  /*6500*/  @!P3 LDC R32, c[0x0][0xaa0] ;  /* 0x0002a800ff20bb82 */ /* 0x002ea40000000800 */
.L_x_107:
[----:B-----5:R-:W-:Y:S01]  /*6510*/  FSETP.NEU.AND P3, PT, R35, RZ, PT ;  /* 0x000000ff2300720b */ /* 0x020fe20003f6d000 */
[----:B------:R-:W-:Y:S01]  /*6520*/  BSSY B1, `(.L_x_108) ;  /* 0x0000047000017945 */ /* 0x000fe20003800000 */
[----:B------:R-:W-:Y:S01]  /*6530*/  SEL R4, RZ, 0xffffffff, P2 ;  /* 0xffffffffff047807 */ /* 0x000fe20001000000 */
[----:B------:R-:W-:Y:S01]  /*6540*/  IMAD.MOV.U32 R81, RZ, RZ, 0x1 ;  /* 0x00000001ff517424 */ /* 0x000fe200078e00ff */
[----:B------:R-:W-:Y:S01]  /*6550*/  @P1 LOP3.LUT P2, RZ, R59, 0xff, RZ, 0xc0, !PT ;  /* 0x000000ff3bff1812 */ /* 0x000fe2000784c0ff */
[----:B------:R-:W-:Y:S01]  /*6560*/  IMAD R33, R30, 0x40, R31 ;  /* 0x000000401e217824 */ /* 0x000fe200078e021f */
[----:B------:R-:W-:Y:S01]  /*6570*/  @P1 SEL R3, RZ, 0xffffffff, P3 ;  /* 0xffffffffff031807 */ /* 0x000fe20001800000 */
[----:B------:R-:W-:Y:S01]  /*6580*/  IMAD.IADD R78, R71, 0x1, R70 ;  /* 0x00000001474e7824 */ /* 0x000fe200078e0246 */
[----:B------:R-:W-:Y:S01]  /*6590*/  LOP3.LUT R68, R68, 0x1, RZ, 0x3c, !PT ;  /* 0x0000000144447812 */ /* 0x000fe200078e3cff */
[----:B------:R-:W-:Y:S01]  /*65a0*/  IMAD.IADD R74, R70, 0x1, R69 ;  /* 0x00000001464a7824 */ /* 0x000fe200078e0245 */
[----:B------:R-:W-:Y:S01]  /*65b0*/  @P0 SEL R3, R4, R3, !P2 ;  /* 0x0000000304030207 */ /* 0x000fe20005000000 */
[----:B------:R-:W-:Y:S01]  /*65c0*/  IMAD.MOV.U32 R80, RZ, RZ, RZ ;  /* 0x000000ffff507224 */ /* 0x000fe200078e00ff */
[----:B------:R-:W-:Y:S01]  /*65d0*/  LEA R79, R30, UR48, 0x3 ;  /* 0x000000301e4f7c11 */ /* 0x000fe2000f8e18ff */
[----:B------:R-:W-:Y:S01]  /*65e0*/  IMAD.MOV.U32 R50, RZ, RZ, RZ ;  /* 0x000000ffff327224 */ /* 0x000fe200078e00ff */
[----:B------:R-:W-:Y:S02]  /*65f0*/  @P1 LOP3.LUT R3, R3, 0x1, RZ, 0xc0, !PT ;  /* 0x0000000103031812 */ /* 0x000fe400078ec0ff */
[----:B------:R-:W-:Y:S02]  /*6600*/  CS2R R48, SRZ ;  /* 0x0000000000307805 */ /* 0x000fe4000001ff00 */
[----:B------:R-:W-:Y:S02]  /*6610*/  SHF.L.U32 R0, R67, 0x1f, RZ ;  /* 0x0000001f43007819 */ /* 0x000fe400000006ff */
[----:B------:R-:W-:Y:S02]  /*6620*/  CS2R R46, SRZ ;  /* 0x00000000002e7805 */ /* 0x000fe4000001ff00 */
[----:B------:R-:W-:Y:S02]  /*6630*/  ISETP.NE.U32.OR P5, PT, R3, 0x1, !P1 ;  /* 0x000000010300780c */ /* 0x000fe40004fa5470 */
[----:B------:R-:W-:Y:S02]  /*6640*/  CS2R R44, SRZ ;  /* 0x00000000002c7805 */ /* 0x000fe4000001ff00 */
[----:B------:R-:W-:Y:S02]  /*6650*/  PLOP3.LUT P2, PT, PT, PT, UP1, 0x80, 0x8 ;  /* 0x000000000008781c */ /* 0x000fe40003f4f018 */
[----:B------:R-:W-:Y:S02]  /*6660*/  CS2R R42, SRZ ;  /* 0x00000000002a7805 */ /* 0x000fe4000001ff00 */
[----:B------:R-:W-:Y:S02]  /*6670*/  LOP3.LUT P4, R75, R59, 0xff, RZ, 0xc0, !PT ;  /* 0x000000ff3b4b7812 */ /* 0x000fe4000788c0ff */
[----:B------:R-:W-:Y:S02]  /*6680*/  CS2R R40, SRZ ;  /* 0x0000000000287805 */ /* 0x000fe4000001ff00 */
[----:B------:R-:W-:Y:S02]  /*6690*/  SEL R3, RZ, 0xffffffff, P3 ;  /* 0xffffffffff037807 */ /* 0x000fe40001800000 */
[----:B------:R-:W-:Y:S02]  /*66a0*/  CS2R R38, SRZ ;  /* 0x0000000000267805 */ /* 0x000fe4000001ff00 */
[----:B------:R-:W-:Y:S02]  /*66b0*/  P2R R77, PR, RZ, 0x20 ;  /* 0x00000020ff4d7803 */ /* 0x000fe40000000000 */
[----:B------:R-:W-:Y:S01]  /*66c0*/  CS2R R36, SRZ ;  /* 0x0000000000247805 */ /* 0x000fe2000001ff00 */
[----:B------:R-:W-:Y:S01]  /*66d0*/  IMAD.MOV.U32 R34, RZ, RZ, RZ ;  /* 0x000000ffff227224 */ /* 0x000fe200078e00ff */
[----:B------:R-:W-:Y:S02]  /*66e0*/  @P5 SHF.L.U32 R5, R68, 0x1f, RZ ;  /* 0x0000001f44055819 */ /* 0x000fe400000006ff */
[----:B------:R-:W-:Y:S02]  /*66f0*/  @P2 SEL R3, R4, R3, !P4 ;  /* 0x0000000304032207 */ /* 0x000fe40006000000 */
[----:B------:R-:W1:Y:S02]  /*6700*/  @P5 SYNCS.PHASECHK.TRANS64.TRYWAIT P1, [UR48+0xd0], R5 ;  /* 0x0000d005ff0055a7 */ /* 0x000e640008021130 */
[----:B------:R-:W-:Y:S04]  /*6710*/  LOP3.LUT R3, R3, 0x1, RZ, 0xc0, !PT ;  /* 0x0000000103037812 */ /* 0x000fe800078ec0ff */
[----:B------:R-:W-:Y:S04]  /*6720*/  ISETP.NE.U32.AND P2, PT, R3, 0x1, PT ;  /* 0x000000010300780c */ /* 0x000fe80003f45070 */
[----:B------:R-:W-:Y:S01]  /*6730*/  P2R R82, PR, RZ, 0x4 ;  /* 0x00000004ff527803 */ /* 0x000fe20000000000 */
[----:B------:R3:W4:Y:S01]  /*6740*/  SYNCS.PHASECHK.TRANS64.TRYWAIT P0, [R79+URZ+0x140], R0 ;  /* 0x000140004f0075a7 */ /* 0x00072200080011ff */
[----:B-1----:R-:W-:Y:S01]  /*6750*/  @P5 SEL R81, RZ, 0x1, !P1 ;  /* 0x00000001ff515807 */ /* 0x002fe20004800000 */
[----:B---3--:R-:W-:Y:S06]  /*6760*/  @!P5 BRA `(.L_x_109) ;  /* 0x000000000088d947 */ /* 0x008fec0003800000 */
[----:B------:R-:W-:Y:S01]  /*6770*/  IMAD.MOV.U32 R34, RZ, RZ, RZ ;  /* 0x000000ffff227224 */ /* 0x000fe200078e00ff */
[----:B------:R-:W-:Y:S01]  /*6780*/  ISETP.NE.AND P1, PT, R81, RZ, PT ;  /* 0x000000ff5100720c */ /* 0x000fe20003f25270 */
[----:B------:R-:W-:Y:S01]  /*6790*/  BSSY B0, `(.L_x_110) ;  /* 0x000000c000007945 */ /* 0x000fe20003800000 */
[----:B------:R-:W-:Y:S02]  /*67a0*/  CS2R R36, SRZ ;  /* 0x0000000000247805 */ /* 0x000fe4000001ff00 */
[----:B------:R-:W-:Y:S02]  /*67b0*/  CS2R R38, SRZ ;  /* 0x0000000000267805 */ /* 0x000fe4000001ff00 */
[----:B------:R-:W-:Y:S02]  /*67c0*/  CS2R R40, SRZ ;  /* 0x0000000000287805 */ /* 0x000fe4000001ff00 */
[----:B------:R-:W-:Y:S02]  /*67d0*/  CS2R R42, SRZ ;  /* 0x00000000002a7805 */ /* 0x000fe4000001ff00 */
[----:B------:R-:W-:Y:S02]  /*67e0*/  CS2R R44, SRZ ;  /* 0x00000000002c7805 */ /* 0x000fe4000001ff00 */
[----:B------:R-:W-:Y:S02]  /*67f0*/  CS2R R46, SRZ ;  /* 0x00000000002e7805 */ /* 0x000fe4000001ff00 */
[----:B------:R-:W-:Y:S01]  /*6800*/  CS2R R48, SRZ ;  /* 0x0000000000307805 */ /* 0x000fe2000001ff00 */
[----:B------:R-:W-:Y:S06]  /*6810*/  @P1 BRA `(.L_x_111) ;  /* 0x00000000000c1947 */ /* 0x000fec0003800000 */
[----:B------:R-:W-:Y:S04]  /*6820*/  SHF.L.U32 R4, R68, 0x1f, RZ ;  /* 0x0000001f44047819 */ /* 0x000fe800000006ff */
[----:B------:R-:W1:Y:S02]  /*6830*/  SYNCS.PHASECHK.TRANS64.TRYWAIT P1, [UR48+0xd0], R4 ;  /* 0x0000d004ff0075a7 */ /* 0x000e640008021130 */
[----:B-1----:R-:W-:Y:S05]  /*6840*/  @!P1 BRA `(.L_x_112) ;  /* 0x0000003400b49947 */ /* 0x002fea0003800000 */
.L_x_111:
[----:B------:R-:W-:Y:S05]  /*6850*/  BSYNC B0 ;  /* 0x0000000000007941 */ /* 0x000fea0003800000 */
.L_x_110:
[----:B------:R-:W-:Y:S01]  /*6860*/  ISETP.NE.AND P1, PT, R82, RZ, PT ;  /* 0x000000ff5200720c */ /* 0x000fe20003f25270 */
[----:B------:R-:W-:Y:S11]  /*6870*/  HFMA2 R80, -RZ, RZ, 0, 5.9604644775390625e-08 ;  /* 0x00000001ff507431 */ /* 0x000ff600000001ff */
[----:B------:R-:W-:Y:S01]  /*6880*/  @!UPT UIADD3 URZ, UPT, UPT, URZ, URZ, URZ ;  /* 0x000000fffffff290 */ /* 0x000fe2000fffe0ff */
[----:B------:R3:W1:Y:S04]  /*6890*/  @P1 LDS R50, [R74+0x600] ;  /* 0x000600004a321984 */ /* 0x0006680000000800 */
[----:B------:R3:W1:Y:S04]  /*68a0*/  @P1 LDS R34, [R71] ;  /* 0x0000000047221984 */ /* 0x0006680000000800 */
[----:B------:R3:W1:Y:S04]  /*68b0*/  @P1 LDS R36, [R78] ;  /* 0x000000004e241984 */ /* 0x0006680000000800 */
[----:B------:R3:W1:Y:S04]  /*68c0*/  @P1 LDS R37, [R69] ;  /* 0x0000000045251984 */ /* 0x0006680000000800 */
[----:B------:R3:W1:Y:S04]  /*68d0*/  @P1 LDS R38, [R74] ;  /* 0x000000004a261984 */ /* 0x0006680000000800 */
[----:B------:R3:W1:Y:S04]  /*68e0*/  @P1 LDS R39, [R71+0x200] ;  /* 0x0002000047271984 */ /* 0x0006680000000800 */
        /* <DEDUP_REMOVED lines=9> */
[----:B------:R3:W1:Y:S02]  /*6980*/  @P1 LDS R49, [R69+0x600] ;  /* 0x0006000045311984 */ /* 0x0006640000000800 */
.L_x_109:
[----:B------:R-:W-:Y:S05]  /*6990*/  BSYNC B1 ;  /* 0x0000000000017941 */ /* 0x000fea0003800000 */
.L_x_108:
[----:B-1----:R-:W-:Y:S04]  /*69a0*/  SHF.R.U32.HI R4, RZ, 0x15, R33 ;  /* 0x00000015ff047819 */ /* 0x002fe80000011621 */
[----:B------:R-:W-:Y:S01]  /*69b0*/  LOP3.LUT P1, RZ, R4, 0x3, R63, 0x48, !PT ;  /* 0x0000000304ff7812 */ /* 0x000fe2000782483f */
[----:B------:R-:W-:Y:S01]  /*69c0*/  @!UPT UIADD3 URZ, UPT, UPT, URZ, URZ, URZ ;  /* 0x000000fffffff290 */ /* 0x000fe2000fffe0ff */
[----:B----4-:R-:W-:Y:S11]  /*69d0*/  @P0 BRA `(.L_x_113) ;  /* 0x0000000000080947 */ /* 0x010ff60003800000 */
[----:B------:R-:W1:Y:S02]  /*69e0*/  SYNCS.PHASECHK.TRANS64.TRYWAIT P0, [R79+URZ+0x140], R0 ;  /* 0x000140004f0075a7 */ /* 0x000e6400080011ff */
[----:B-1----:R-:W-:Y:S05]  /*69f0*/  @!P0 BRA `(.L_x_114) ;  /* 0x0000003400608947 */ /* 0x002fea0003800000 */
.L_x_113:
[----:B------:R-:W-:Y:S05]  /*6a00*/  @!P1 BRA `(.L_x_115) ;  /* 0x0000000000409947 */ /* 0x000fea0003800000 */
[----:B------:R-:W4:Y:S01]  /*6a10*/  LDCU.64 UR8, c[0x4][0x70] ;  /* 0x01000e00ff0877ac */ /* 0x000f220008000a00 */
[----:B------:R-:W-:Y:S01]  /*6a20*/  MOV R15, 0x0 ;  /* 0x00000000000f7802 */ /* 0x000fe20000000f00 */
[----:B------:R-:W-:Y:S02]  /*6a30*/  HFMA2 R12, -RZ, RZ, 0, 5.9604644775390625e-08 ;  /* 0x00000001ff0c7431 */ /* 0x000fe400000001ff */
[----:B------:R-:W-:Y:S02]  /*6a40*/  IMAD.MOV.U32 R8, RZ, RZ, 0x192 ;  /* 0x00000192ff087424 */ /* 0x000fe400078e00ff */
[----:B------:R-:W-:Y:S01]  /*6a50*/  IMAD.MOV.U32 R13, RZ, RZ, RZ ;  /* 0x000000ffff0d7224 */ /* 0x000fe200078e00ff */
[----:B------:R-:W5:Y:S01]  /*6a60*/  LDCU.64 UR6, c[0x4][0x78] ;  /* 0x01000f00ff0677ac */ /* 0x000f620008000a00 */
[----:B------:R-:W1:Y:S01]  /*6a70*/  LDC.64 R14, c[0x4][R15] ;  /* 0x010000000f0e7b82 */ /* 0x000e620000000a00 */
[----:B------:R-:W2:Y:S01]  /*6a80*/  LDCU.64 UR4, c[0x4][0x10] ;  /* 0x01000200ff0477ac */ /* 0x000ea20008000a00 */
[----:B----4-:R-:W-:Y:S01]  /*6a90*/  MOV R5, UR9 ;  /* 0x0000000900057c02 */ /* 0x010fe20008000f00 */
[----:B------:R-:W-:Y:S01]  /*6aa0*/  IMAD.U32 R4, RZ, RZ, UR8 ;  /* 0x00000008ff047e24 */ /* 0x000fe2000f8e00ff */
[----:B-----5:R-:W-:Y:S01]  /*6ab0*/  MOV R7, UR7 ;  /* 0x0000000700077c02 */ /* 0x020fe20008000f00 */
[----:B------:R-:W-:Y:S01]  /*6ac0*/  IMAD.U32 R6, RZ, RZ, UR6 ;  /* 0x00000006ff067e24 */ /* 0x000fe2000f8e00ff */
[----:B--2---:R-:W-:Y:S01]  /*6ad0*/  MOV R11, UR5 ;  /* 0x00000005000b7c02 */ /* 0x004fe20008000f00 */
[----:B------:R-:W-:Y:S02]  /*6ae0*/  IMAD.U32 R10, RZ, RZ, UR4 ;  /* 0x00000004ff0a7e24 */ /* 0x000fe4000f8e00ff */
[----:B------:R-:W-:Y:S07]  /*6af0*/  LEPC R20, `(.L_x_115) ;  /* 0x000000001014794e */ /* 0x000fee0000000000 */
[----:B-1-3--:R-:W-:Y:S05]  /*6b00*/  CALL.ABS.NOINC R14 ;  /* 0x000000000e007343 */ /* 0x00afea0003c00000 */
.L_x_115:
[----:B------:R-:W-:Y:S05]  /*6b10*/  WARPSYNC.ALL ;  /* 0x0000000000007948 */ /* 0x000fea0003800000 */
[----:B------:R-:W-:Y:S01]  /*6b20*/  R2UR UR4, R33 ;  /* 0x00000000210472ca */ /* 0x000fe200000e0000 */
[----:B------:R-:W-:Y:S01]  /*6b30*/  BSSY.RECONVERGENT B0, `(.L_x_116) ;  /* 0x0000053000007945 */ /* 0x000fe20003800200 */
[----:B------:R-:W-:Y:S11]  /*6b40*/  ISETP.NE.AND P0, PT, R72, RZ, PT ;  /* 0x000000ff4800720c */ /* 0x000ff60003f05270 */
[----:B------:R-:W2:Y:S02]  /*6b50*/  LDTM.x16 R4, tmem[UR4] ;  /* 0x00000004000479ee */ /* 0x000ea40008240000 */
[C---:B--2---:R-:W-:Y:S01]  /*6b60*/  FMUL R4, R32.reuse, R4 ;  /* 0x0000000420047220 */ /* 0x044fe20000400000 */
[C---:B------:R-:W-:Y:S01]  /*6b70*/  FMUL R5, R32.reuse, R5 ;  /* 0x0000000520057220 */ /* 0x040fe20000400000 */
[C---:B------:R-:W-:Y:S01]  /*6b80*/  FMUL R6, R32.reuse, R6 ;  /* 0x0000000620067220 */ /* 0x040fe20000400000 */
[C---:B------:R-:W-:Y:S01]  /*6b90*/  FMUL R7, R32.reuse, R7 ;  /* 0x0000000720077220 */ /* 0x040fe20000400000 */
[C---:B------:R-:W-:Y:S01]  /*6ba0*/  FFMA R4, R35.reuse, R34, R4 ;  /* 0x0000002223047223 */ /* 0x040fe20000000004 */
[C---:B------:R-:W-:Y:S01]  /*6bb0*/  FFMA R5, R35.reuse, R36, R5 ;  /* 0x0000002423057223 */ /* 0x040fe20000000005 */
[C---:B------:R-:W-:Y:S01]  /*6bc0*/  FFMA R6, R35.reuse, R37, R6 ;  /* 0x0000002523067223 */ /* 0x040fe20000000006 */
[C---:B------:R-:W-:Y:S01]  /*6bd0*/  FFMA R7, R35.reuse, R38, R7 ;  /* 0x0000002623077223 */ /* 0x040fe20000000007 */
[C---:B------:R-:W-:Y:S01]  /*6be0*/  FMUL R8, R32.reuse, R8 ;  /* 0x0000000820087220 */ /* 0x040fe20000400000 */
[----:B------:R2:W-:Y:S01]  /*6bf0*/  STS [R71], R4 ;  /* 0x0000000447007388 */ /* 0x0005e20000000800 */
[C---:B------:R-:W-:Y:S01]  /*6c00*/  FMUL R9, R32.reuse, R9 ;  /* 0x0000000920097220 */ /* 0x040fe20000400000 */
[C---:B------:R-:W-:Y:S01]  /*6c10*/  FMUL R10, R32.reuse, R10 ;  /* 0x0000000a200a7220 */ /* 0x040fe20000400000 */
[C---:B------:R-:W-:Y:S01]  /*6c20*/  FFMA R8, R35.reuse, R39, R8 ;  /* 0x0000002723087223 */ /* 0x040fe20000000008 */
[----:B------:R2:W-:Y:S01]  /*6c30*/  STS [R78], R5 ;  /* 0x000000054e007388 */ /* 0x0005e20000000800 */
        /* <DEDUP_REMOVED lines=11> */
[----:B------:R2:W-:Y:S01]  /*6cf0*/  STS [R71+0x200], R8 ;  /* 0x0002000847007388 */ /* 0x0005e20000000800 */
[C---:B------:R-:W-:Y:S01]  /*6d00*/  FMUL R15, R32.reuse, R15 ;  /* 0x0000000f200f7220 */ /* 0x040fe20000400000 */
[C---:B------:R-:W-:Y:S01]  /*6d10*/  FMUL R16, R32.reuse, R16 ;  /* 0x0000001020107220 */ /* 0x040fe20000400000 */
[C---:B------:R-:W-:Y:S01]  /*6d20*/  FFMA R14, R35.reuse, R45, R14 ;  /* 0x0000002d230e7223 */ /* 0x040fe2000000000e */
[----:B------:R2:W-:Y:S01]  /*6d30*/  STS [R78+0x200], R9 ;  /* 0x000200094e007388 */ /* 0x0005e20000000800 */
[C---:B------:R-:W-:Y:S01]  /*6d40*/  FFMA R15, R35.reuse, R46, R15 ;  /* 0x0000002e230f7223 */ /* 0x040fe2000000000f */
[C---:B------:R-:W-:Y:S01]  /*6d50*/  FFMA R16, R35.reuse, R47, R16 ;  /* 0x0000002f23107223 */ /* 0x040fe20000000010 */
[C---:B------:R-:W-:Y:S01]  /*6d60*/  FMUL R17, R32.reuse, R17 ;  /* 0x0000001120117220 */ /* 0x040fe20000400000 */
[----:B------:R2:W-:Y:S01]  /*6d70*/  STS [R69+0x200], R10 ;  /* 0x0002000a45007388 */ /* 0x0005e20000000800 */
[C---:B------:R-:W-:Y:S01]  /*6d80*/  FMUL R18, R32.reuse, R18 ;  /* 0x0000001220127220 */ /* 0x040fe20000400000 */
[----:B------:R-:W-:Y:S01]  /*6d90*/  FMUL R19, R32, R19 ;  /* 0x0000001320137220 */ /* 0x000fe20000400000 */
[C---:B------:R-:W-:Y:S01]  /*6da0*/  FFMA R17, R35.reuse, R48, R17 ;  /* 0x0000003023117223 */ /* 0x040fe20000000011 */
[----:B------:R2:W-:Y:S01]  /*6db0*/  STS [R74+0x200], R11 ;  /* 0x0002000b4a007388 */ /* 0x0005e20000000800 */
[C---:B------:R-:W-:Y:S01]  /*6dc0*/  FFMA R18, R35.reuse, R49, R18 ;  /* 0x0000003123127223 */ /* 0x040fe20000000012 */
[----:B------:R-:W-:Y:S02]  /*6dd0*/  FFMA R19, R35, R50, R19 ;  /* 0x0000003223137223 */ /* 0x000fe40000000013 */
[----:B------:R2:W-:Y:S04]  /*6de0*/  STS [R71+0x400], R12 ;  /* 0x0004000c47007388 */ /* 0x0005e80000000800 */
[----:B------:R2:W-:Y:S04]  /*6df0*/  STS [R78+0x400], R13 ;  /* 0x0004000d4e007388 */ /* 0x0005e80000000800 */
[----:B------:R2:W-:Y:S04]  /*6e00*/  STS [R69+0x400], R14 ;  /* 0x0004000e45007388 */ /* 0x0005e80000000800 */
[----:B------:R2:W-:Y:S04]  /*6e10*/  STS [R74+0x400], R15 ;  /* 0x0004000f4a007388 */ /* 0x0005e80000000800 */
[----:B------:R2:W-:Y:S04]  /*6e20*/  STS [R71+0x600], R16 ;  /* 0x0006001047007388 */ /* 0x0005e80000000800 */
[----:B------:R2:W-:Y:S04]  /*6e30*/  STS [R78+0x600], R17 ;  /* 0x000600114e007388 */ /* 0x0005e80000000800 */
[----:B------:R2:W-:Y:S04]  /*6e40*/  STS [R69+0x600], R18 ;  /* 0x0006001245007388 */ /* 0x0005e80000000800 */
[----:B------:R2:W-:Y:S01]  /*6e50*/  STS [R74+0x600], R19 ;  /* 0x000600134a007388 */ /* 0x0005e20000000800 */
[----:B------:R-:W-:Y:S01]  /*6e60*/  @!PT LDS RZ, [RZ] ;  /* 0x00000000fffff984 */ /* 0x000fe20000000800 */
[----:B------:R-:W-:Y:S01]  /*6e70*/  @!PT LDS RZ, [RZ] ;  /* 0x00000000fffff984 */ /* 0x000fe20000000800 */
[----:B------:R-:W-:Y:S01]  /*6e80*/  @!PT LDS RZ, [RZ] ;  /* 0x00000000fffff984 */ /* 0x000fe20000000800 */
[----:B------:R-:W-:Y:S01]  /*6e90*/  @!PT LDS RZ, [RZ] ;  /* 0x00000000fffff984 */ /* 0x000fe20000000800 */
[----:B------:R4:W-:Y:S06]  /*6ea0*/  MEMBAR.ALL.CTA ;  /* 0x0000000000007992 */ /* 0x0009ec0000008000 */
[----:B----4-:R-:W4:Y:S02]  /*6eb0*/  FENCE.VIEW.ASYNC.S ;  /* 0x00000000000073c6 */ /* 0x010f240000000000 */
[----:B----4-:R-:W-:Y:S06]  /*6ec0*/  BAR.SYNC.DEFER_BLOCKING 0x1, 0x80 ;  /* 0x0042000000007b1d */ /* 0x010fec0000010000 */
[----:B------:R-:W-:Y:S05]  /*6ed0*/  @P0 BRA `(.L_x_117) ;  /* 0x0000000000600947 */ /* 0x000fea0003800000 */
[----:B------:R-:W-:Y:S02]  /*6ee0*/  UIADD3 UR4, UPT, UPT, UR48, 0x200, URZ ;  /* 0x0000020030047890 */ /* 0x000fe4000fffe0ff */
[----:B------:R-:W-:Y:S01]  /*6ef0*/  UIADD3 UR16, UP0, UPT, UR52, 0x880, URZ ;  /* 0x0000088034107890 */ /* 0x000fe2000ff1e0ff */
[----:B------:R-:W-:Y:S01]  /*6f00*/  UMOV UR43, UR36 ;  /* 0x00000024002b7c82 */ /* 0x000fe20008000000 */
[----:B------:R-:W-:Y:S02]  /*6f10*/  UIADD3 UR13, UPT, UPT, UR41, 0x20, URZ ;  /* 0x00000020290d7890 */ /* 0x000fe4000fffe0ff */
[----:B------:R-:W-:Y:S01]  /*6f20*/  MOV R64, UR4 ;  /* 0x0000000400407c02 */ /* 0x000fe20008000f00 */
[----:B------:R-:W-:Y:S02]  /*6f30*/  UIADD3.X UR17, UPT, UPT, URZ, UR53, URZ, UP0, !UPT ;  /* 0x00000035ff117290 */ /* 0x000fe400087fe4ff */
[----:B------:R-:W-:Y:S01]  /*6f40*/  UIADD3 UR12, UPT, UPT, UR48, 0xa00, URZ ;  /* 0x00000a00300c7890 */ /* 0x000fe2000fffe0ff */
[----:B------:R-:W-:Y:S01]  /*6f50*/  R2UR UR40, R64 ;  /* 0x00000000402872ca */ /* 0x000fe200000e0000 */
[----:B------:R-:W-:Y:S01]  /*6f60*/  UMOV UR14, UR42 ;  /* 0x0000002a000e7c82 */ /* 0x000fe20008000000 */
[----:B------:R-:W-:Y:S01]  /*6f70*/  UMOV UR15, UR36 ;  /* 0x00000024000f7c82 */ /* 0x000fe20008000000 */
[----:B------:R-:W-:Y:S02]  /*6f80*/  UIADD3 UR9, UPT, UPT, UR41, 0x40, URZ ;  /* 0x0000004029097890 */ /* 0x000fe4000fffe0ff */
[----:B------:R-:W-:Y:S01]  /*6f90*/  UIADD3 UR8, UPT, UPT, UR48, 0x1200, URZ ;  /* 0x0000120030087890 */ /* 0x000fe2000fffe0ff */
[----:B------:R-:W-:Y:S01]  /*6fa0*/  UMOV UR10, UR42 ;  /* 0x0000002a000a7c82 */ /* 0x000fe20008000000 */
[----:B------:R-:W-:Y:S01]  /*6fb0*/  UMOV UR11, UR36 ;  /* 0x00000024000b7c82 */ /* 0x000fe20008000000 */
[----:B------:R-:W-:Y:S02]  /*6fc0*/  UIADD3 UR5, UPT, UPT, UR41, 0x60, URZ ;  /* 0x0000006029057890 */ /* 0x000fe4000fffe0ff */
[----:B------:R-:W-:Y:S03]  /*6fd0*/  UIADD3 UR4, UPT, UPT, UR48, 0x1a00, URZ ;  /* 0x00001a0030047890 */ /* 0x000fe6000fffe0ff */
[----:B------:R4:W-:Y:S01]  /*6fe0*/  UTMASTG.3D [UR40], [UR16] ;  /* 0x00000028100073b5 */ /* 0x0009e20008010000 */
[----:B------:R-:W-:Y:S01]  /*6ff0*/  UMOV UR6, UR42 ;  /* 0x0000002a00067c82 */ /* 0x000fe20008000000 */
[----:B------:R-:W-:Y:S01]  /*7000*/  UMOV UR7, UR36 ;  /* 0x0000002400077c82 */ /* 0x000fe20008000000 */
[----:B------:R4:W-:Y:S01]  /*7010*/  UTMASTG.3D [UR12], [UR16] ;  /* 0x0000000c100073b5 */ /* 0x0009e20008010000 */
[----:B------:R4:W-:Y:S02]  /*7020*/  UTMASTG.3D [UR8], [UR16] ;  /* 0x00000008100073b5 */ /* 0x0009e40008010000 */
[----:B------:R4:W-:Y:S01]  /*7030*/  UTMASTG.3D [UR4], [UR16] ;  /* 0x00000004100073b5 */ /* 0x0009e20008010000 */
[----:B------:R0:W-:Y:S01]  /*7040*/  UTMACMDFLUSH ;  /* 0x00000000000079b7 */ /* 0x0001e20000000000 */
[----:B----4-:R-:W-:Y:S04]  /*7050*/  DEPBAR.LE SB0, 0x1 ;  /* 0x000080400000791a */ /* 0x010fe80000000000 */
.L_x_117:
[----:B------:R-:W-:Y:S05]  /*7060*/  BSYNC.RECONVERGENT B0 ;  /* 0x0000000000007941 */ /* 0x000fea0003800200 */
.L_x_116:
[----:B------:R-:W-:Y:S01]  /*7070*/  BAR.SYNC.DEFER_BLOCKING 0x1, 0x80 ;  /* 0x0042000000007b1d */ /* 0x000fe20000010000 */
[----:B------:R-:W-:Y:S01]  /*7080*/  ISETP.NE.AND P1, PT, R77, RZ, PT ;  /* 0x000000ff4d00720c */ /* 0x000fe20003f25270 */
[----:B------:R-:W-:Y:S01]  /*7090*/  UISETP.NE.AND UP0, UPT, UR49, URZ, UPT ;  /* 0x000000ff3100728c */ /* 0x000fe2000bf05270 */
[----:B------:R-:W-:Y:S11]  /*70a0*/  LEA R3, R80, UR48, 0x3 ;  /* 0x0000003050037c11 */ /* 0x000ff6000f8e18ff */
[----:B--2---:R-:W-:Y:S01]  /*70b0*/  @P1 SHF.L.U32 R4, R68, 0x1f, RZ ;  /* 0x0000001f44041819 */ /* 0x004fe200000006ff */
[----:B------:R-:W-:Y:S06]  /*70c0*/  BRA.U !UP0, `(.L_x_118) ;  /* 0x0000000108247547 */ /* 0x000fec000b800000 */
[----:B------:R-:W-:Y:S01]  /*70d0*/  IMAD.U32 R5, RZ, RZ, UR51 ;  /* 0x00000033ff057e24 */ /* 0x000fe2000f8e00ff */
[----:B-1----:R-:W-:Y:S01]  /*70e0*/  MOV R0, UR37 ;  /* 0x0000002500007c02 */ /* 0x002fe20008000f00 */
[----:B------:R-:W-:Y:S03]  /*70f0*/  UIADD3 UR51, UPT, UPT, UR51, 0x1, URZ ;  /* 0x0000000133337890 */ /* 0x000fe6000fffe0ff */
[----:B------:R-:W-:Y:S01]  /*7100*/  @P1 LEA R5, R5, UR48, 0x3 ;  /* 0x0000003005051c11 */ /* 0x000fe2000f8e18ff */
[----:B------:R-:W-:Y:S04]  /*7110*/  UISETP.NE.AND UP0, UPT, UR51, 0x4, UPT ;  /* 0x000000043300788c */ /* 0x000fe8000bf05270 */
[----:B------:R-:W-:Y:S01]  /*7120*/  @P1 VIADD R5, R5, 0xf0 ;  /* 0x000000f005051836 */ /* 0x000fe20000000000 */
[----:B------:R-:W-:Y:S04]  /*7130*/  USEL UR51, UR51, URZ, UP0 ;  /* 0x000000ff33337287 */ /* 0x000fe80008000000 */
[----:B------:R-:W-:Y:S04]  /*7140*/  @P1 PRMT R0, R0, 0x654, R5 ;  /* 0x0000065400001816 */ /* 0x000fe80000000005 */
[----:B------:R2:W-:Y:S04]  /*7150*/  @P1 SYNCS.ARRIVE.TRANS64.RED.A1T0 RZ, [R0+URZ], RZ ;  /* 0x000000ff00ff19a7 */ /* 0x0005e800081004ff */
.L_x_118:
[----:B------:R-:W4:Y:S01]  /*7160*/  @P1 SYNCS.PHASECHK.TRANS64.TRYWAIT P0, [R3+URZ+0xd0], R4 ;  /* 0x0000d004030015a7 */ /* 0x000f2200080011ff */
[----:B------:R-:W-:Y:S01]  /*7170*/  BSSY B1, `(.L_x_119) ;  /* 0x0000023000017945 */ /* 0x000fe20003800000 */
[----:B----4-:R-:W-:Y:S03]  /*7180*/  @P1 SEL R81, RZ, 0x1, !P0 ;  /* 0x00000001ff511807 */ /* 0x010fe60004000000 */
[----:B------:R-:W-:Y:S05]  /*7190*/  @!P1 BRA `(.L_x_120) ;  /* 0x0000000000809947 */ /* 0x000fea0003800000 */
[----:B------:R-:W-:Y:S01]  /*71a0*/  ISETP.NE.AND P0, PT, R81, RZ, PT ;  /* 0x000000ff5100720c */ /* 0x000fe20003f05270 */
[----:B------:R-:W-:Y:S01]  /*71b0*/  BSSY B0, `(.L_x_121) ;  /* 0x0000009000007945 */ /* 0x000fe20003800000 */
[----:B------:R-:W-:Y:S11]  /*71c0*/  ISETP.NE.AND P1, PT, R82, RZ, PT ;  /* 0x000000ff5200720c */ /* 0x000ff60003f25270 */
[----:B------:R-:W-:Y:S02]  /*71d0*/  @!UPT UIADD3 URZ, UPT, UPT, URZ, URZ, URZ ;  /* 0x000000fffffff290 */ /* 0x000fe4000fffe0ff */
[C---:B------:R-:W-:Y:S02]  /*71e0*/  @P1 IMAD R5, R80.reuse, 0x2000, R71 ;  /* 0x0000200050051824 */ /* 0x040fe400078e0247 */
[----:B------:R-:W-:Y:S01]  /*71f0*/  @P1 IMAD R4, R80, 0x2000, R78 ;  /* 0x0000200050041824 */ /* 0x000fe200078e024e */
[----:B------:R-:W-:Y:S06]  /*7200*/  @P0 BRA `(.L_x_122) ;  /* 0x00000000000c0947 */ /* 0x000fec0003800000 */
[----:B-12---:R-:W-:Y:S04]  /*7210*/  SHF.L.U32 R0, R68, 0x1f, RZ ;  /* 0x0000001f44007819 */ /* 0x006fe800000006ff */
[----:B------:R-:W1:Y:S02]  /*7220*/  SYNCS.PHASECHK.TRANS64.TRYWAIT P0, [R3+URZ+0xd0], R0 ;  /* 0x0000d000030075a7 */ /* 0x000e6400080011ff */
[----:B-1----:R-:W-:Y:S05]  /*7230*/  @!P0 BRA `(.L_x_123) ;  /* 0x0000002c00648947 */ /* 0x002fea0003800000 */
.L_x_122:
[----:B------:R-:W-:Y:S05]  /*7240*/  BSYNC B0 ;  /* 0x0000000000007941 */ /* 0x000fea0003800000 */
.L_x_121:
[----:B------:R-:W-:Y:S11]  /*7250*/  ISETP.NE.AND P0, PT, R82, RZ, PT ;  /* 0x000000ff5200720c */ /* 0x000ff60003f05270 */
[----:B------:R-:W-:Y:S02]  /*7260*/  @!UPT UIADD3 URZ, UPT, UPT, URZ, URZ, URZ ;  /* 0x000000fffffff290 */ /* 0x000fe4000fffe0ff */
[----:B------:R4:W3:Y:S01]  /*7270*/  @P0 LDS R34, [R5] ;  /* 0x0000000005220984 */ /* 0x0008e20000000800 */
[C---:B-12---:R-:W-:Y:S01]  /*7280*/  @P0 IMAD R0, R80.reuse, 0x2000, R69 ;  /* 0x0000200050000824 */ /* 0x046fe200078e0245 */
[C---:B------:R-:W-:Y:S01]  /*7290*/  @P0 LEA R3, R80.reuse, R74, 0xd ;  /* 0x0000004a50030211 */ /* 0x040fe200078e68ff */
[----:B------:R-:W-:Y:S01]  /*72a0*/  VIADD R80, R80, 0x1 ;  /* 0x0000000150507836 */ /* 0x000fe20000000000 */
[----:B------:R4:W1:Y:S04]  /*72b0*/  @P0 LDS R39, [R5+0x200] ;  /* 0x0002000005270984 */ /* 0x0008680000000800 */
[----:B------:R4:W2:Y:S04]  /*72c0*/  @P0 LDS R43, [R5+0x400] ;  /* 0x00040000052b0984 */ /* 0x0008a80000000800 */
[----:B------:R4:W1:Y:S04]  /*72d0*/  @P0 LDS R47, [R5+0x600] ;  /* 0x00060000052f0984 */ /* 0x0008680000000800 */
[----:B------:R4:W1:Y:S04]  /*72e0*/  @P0 LDS R36, [R4] ;  /* 0x0000000004240984 */ /* 0x0008680000000800 */
[----:B------:R4:W1:Y:S04]  /*72f0*/  @P0 LDS R40, [R4+0x200] ;  /* 0x0002000004280984 */ /* 0x0008680000000800 */
[----:B------:R4:W1:Y:S04]  /*7300*/  @P0 LDS R44, [R4+0x400] ;  /* 0x00040000042c0984 */ /* 0x0008680000000800 */
        /* <DEDUP_REMOVED lines=8> */
[----:B--23--:R4:W1:Y:S02]  /*7390*/  @P0 LDS R50, [R3+0x600] ;  /* 0x0006000003320984 */ /* 0x00c8640000000800 */
.L_x_120:
[----:B------:R-:W-:Y:S05]  /*73a0*/  BSYNC B1 ;  /* 0x0000000000017941 */ /* 0x000fea0003800000 */
.L_x_119:
[----:B-12-4-:R-:W-:Y:S05]  /*73b0*/  VIADD R0, R33, 0x10 ;  /* 0x0000001021007836 */ /* 0x016fea0000000000 */
[----:B------:R-:W-:Y:S04]  /*73c0*/  SHF.R.U32.HI R0, RZ, 0x15, R0 ;  /* 0x00000015ff007819 */ /* 0x000fe80000011600 */
[----:B------:R-:W-:Y:S11]  /*73d0*/  LOP3.LUT P0, RZ, R0, 0x3, R63, 0x48, !PT ;  /* 0x0000000300ff7812 */ /* 0x000ff6000780483f */
[----:B------:R-:W-:Y:S02]  /*73e0*/  @!UPT UIADD3 URZ, UPT, UPT, URZ, URZ, URZ ;  /* 0x000000fffffff290 */ /* 0x000fe4000fffe0ff */
[----:B------:R-:W-:Y:S05]  /*73f0*/  @!P0 BRA `(.L_x_124) ;  /* 0x0000000000408947 */ /* 0x000fea0003800000 */
[----:B------:R-:W1:Y:S01]  /*7400*/  LDCU.64 UR8, c[0x4][0x70] ;  /* 0x01000e00ff0877ac */ /* 0x000e620008000a00 */
[----:B------:R-:W-:Y:S01]  /*7410*/  MOV R15, 0x0 ;  /* 0x00000000000f7802 */ /* 0x000fe20000000f00 */
[----:B------:R-:W-:Y:S02]  /*7420*/  HFMA2 R12, -RZ, RZ, 0, 5.9604644775390625e-08 ;  /* 0x00000001ff0c7431 */ /* 0x000fe400000001ff */
[----:B------:R-:W-:Y:S02]  /*7430*/  IMAD.MOV.U32 R8, RZ, RZ, 0x192 ;  /* 0x00000192ff087424 */ /* 0x000fe400078e00ff */
[----:B------:R-:W-:Y:S01]  /*7440*/  IMAD.MOV.U32 R13, RZ, RZ, RZ ;  /* 0x000000ffff0d7224 */ /* 0x000fe200078e00ff */
[----:B------:R-:W2:Y:S01]  /*7450*/  LDCU.64 UR6, c[0x4][0x78] ;  /* 0x01000f00ff0677ac */ /* 0x000ea20008000a00 */
[----:B------:R-:W4:Y:S01]  /*7460*/  LDC.64 R14, c[0x4][R15] ;  /* 0x010000000f0e7b82 */ /* 0x000f220000000a00 */
[----:B------:R-:W5:Y:S01]  /*7470*/  LDCU.64 UR4, c[0x4][0x10] ;  /* 0x01000200ff0477ac */ /* 0x000f620008000a00 */
[----:B-1----:R-:W-:Y:S01]  /*7480*/  MOV R5, UR9 ;  /* 0x0000000900057c02 */ /* 0x002fe20008000f00 */
[----:B------:R-:W-:Y:S01]  /*7490*/  IMAD.U32 R4, RZ, RZ, UR8 ;  /* 0x00000008ff047e24 */ /* 0x000fe2000f8e00ff */
[----:B--2---:R-:W-:Y:S01]  /*74a0*/  MOV R7, UR7 ;  /* 0x0000000700077c02 */ /* 0x004fe20008000f00 */
[----:B------:R-:W-:Y:S01]  /*74b0*/  IMAD.U32 R6, RZ, RZ, UR6 ;  /* 0x00000006ff067e24 */ /* 0x000fe2000f8e00ff */
[----:B-----5:R-:W-:Y:S01]  /*74c0*/  MOV R11, UR5 ;  /* 0x00000005000b7c02 */ /* 0x020fe20008000f00 */
[----:B------:R-:W-:Y:S02]  /*74d0*/  IMAD.U32 R10, RZ, RZ, UR4 ;  /* 0x00000004ff0a7e24 */ /* 0x000fe4000f8e00ff */
[----:B------:R-:W-:Y:S07]  /*74e0*/  LEPC R20, `(.L_x_124) ;  /* 0x000000001014794e */ /* 0x000fee0000000000 */
[----:B---34-:R-:W-:Y:S05]  /*74f0*/  CALL.ABS.NOINC R14 ;  /* 0x000000000e007343 */ /* 0x018fea0003c00000 */
.L_x_124:
[----:B------:R-:W-:Y:S05]  /*7500*/  WARPSYNC.ALL ;  /* 0x0000000000007948 */ /* 0x000fea0003800000 */
[----:B------:R-:W-:Y:S01]  /*7510*/  R2UR UR4, R33 ;  /* 0x00000000210472ca */ /* 0x000fe200000e0000 */
[----:B------:R-:W-:Y:S01]  /*7520*/  BSSY.RECONVERGENT B0, `(.L_x_125) ;  /* 0x000005b000007945 */ /* 0x000fe20003800200 */
[----:B------:R-:W-:Y:S02]  /*7530*/  ISETP.NE.AND P6, PT, R77, RZ, PT ;  /* 0x000000ff4d00720c */ /* 0x000fe40003fc5270 */
[----:B------:R-:W-:Y:S02]  /*7540*/  ISETP.NE.AND P0, PT, R72, RZ, PT ;  /* 0x000000ff4800720c */ /* 0x000fe40003f05270 */
[----:B------:R-:W-:Y:S02]  /*7550*/  MOV R3, UR51 ;  /* 0x0000003300037c02 */ /* 0x000fe40008000f00 */
[----:B------:R-:W-:Y:S05]  /*7560*/  MOV R0, UR37 ;  /* 0x0000002500007c02 */ /* 0x000fea0008000f00 */
[----:B------:R-:W1:Y:S02]  /*7570*/  LDTM.x16 R4, tmem[UR4+0x10] ;  /* 0x00001004000479ee */ /* 0x000e640008240000 */
[----:B------:R-:W-:Y:S02]  /*7580*/  @P6 LEA R3, R3, UR48, 0x3 ;  /* 0x0000003003036c11 */ /* 0x000fe4000f8e18ff */
[----:B------:R-:W-:Y:S02]  /*7590*/  @P6 SHF.L.U32 R20, R68, 0x1f, RZ ;  /* 0x0000001f44146819 */ /* 0x000fe400000006ff */
[----:B------:R-:W-:Y:S04]  /*75a0*/  @P6 IADD3 R3, PT, PT, R3, 0xf0, RZ ;  /* 0x000000f003036810 */ /* 0x000fe80007ffe0ff */
[----:B------:R-:W-:Y:S02]  /*75b0*/  @P6 PRMT R0, R0, 0x654, R3 ;  /* 0x0000065400006816 */ /* 0x000fe40000000003 */
[----:B------:R-:W-:Y:S01]  /*75c0*/  LEA R3, R80, UR48, 0x3 ;  /* 0x0000003050037c11 */ /* 0x000fe2000f8e18ff */
[C---:B-1----:R-:W-:Y:S01]  /*75d0*/  FMUL R4, R32.reuse, R4 ;  /* 0x0000000420047220 */ /* 0x042fe20000400000 */
        /* <DEDUP_REMOVED lines=52> */
[----:B--2---:R-:W2:Y:S02]  /*7920*/  FENCE.VIEW.ASYNC.S ;  /* 0x00000000000073c6 */ /* 0x004ea40000000000 */
[----:B--2---:R-:W-:Y:S06]  /*7930*/  BAR.SYNC.DEFER_BLOCKING 0x1, 0x80 ;  /* 0x0042000000007b1d */ /* 0x004fec0000010000 */
[----:B------:R-:W-:Y:S05]  /*7940*/  @P0 BRA `(.L_x_126) ;  /* 0x0000000000600947 */ /* 0x000fea0003800000 */
[----:B------:R-:W-:Y:S02]  /*7950*/  UIADD3 UR20, UP0, UPT, UR52, 0x880, URZ ;  /* 0x0000088034147890 */ /* 0x000fe4000ff1e0ff */
[----:B------:R-:W-:Y:S02]  /*7960*/  UIADD3 UR14, UPT, UPT, UR42, 0x10, URZ ;  /* 0x000000102a0e7890 */ /* 0x000fe4000fffe0ff */
[----:B------:R-:W-:Y:S02]  /*7970*/  UIADD3 UR12, UPT, UPT, UR48, 0x2200, URZ ;  /* 0x00002200300c7890 */ /* 0x000fe4000fffe0ff */
[----:B------:R-:W-:Y:S01]  /*7980*/  UIADD3.X UR21, UPT, UPT, URZ, UR53, URZ, UP0, !UPT ;  /* 0x00000035ff157290 */ /* 0x000fe200087fe4ff */
[----:B------:R-:W-:Y:S01]  /*7990*/  UMOV UR13, UR41 ;  /* 0x00000029000d7c82 */ /* 0x000fe20008000000 */
[----:B------:R-:W-:Y:S01]  /*79a0*/  UMOV UR15, UR36 ;  /* 0x00000024000f7c82 */ /* 0x000fe20008000000 */
[----:B------:R-:W-:Y:S02]  /*79b0*/  UIADD3 UR17, UPT, UPT, UR41, 0x20, URZ ;  /* 0x0000002029117890 */ /* 0x000fe4000fffe0ff */
[----:B------:R-:W-:Y:S01]  /*79c0*/  UIADD3 UR16, UPT, UPT, UR48, 0x2a00, URZ ;  /* 0x00002a0030107890 */ /* 0x000fe2000fffe0ff */
[----:B------:R-:W-:Y:S03]  /*79d0*/  UMOV UR19, UR36 ;  /* 0x0000002400137c82 */ /* 0x000fe60008000000 */
[----:B------:R2:W-:Y:S01]  /*79e0*/  UTMASTG.3D [UR12], [UR20] ;  /* 0x0000000c140073b5 */ /* 0x0005e20008010000 */
[----:B------:R-:W-:Y:S01]  /*79f0*/  UMOV UR18, UR14 ;  /* 0x0000000e00127c82 */ /* 0x000fe20008000000 */
[----:B------:R-:W-:Y:S02]  /*7a00*/  UIADD3 UR9, UPT, UPT, UR41, 0x40, URZ ;  /* 0x0000004029097890 */ /* 0x000fe4000fffe0ff */
[----:B------:R-:W-:Y:S01]  /*7a10*/  UIADD3 UR8, UPT, UPT, UR48, 0x3200, URZ ;  /* 0x0000320030087890 */ /* 0x000fe2000fffe0ff */
[----:B------:R-:W-:Y:S01]  /*7a20*/  UMOV UR11, UR36 ;  /* 0x00000024000b7c82 */ /* 0x000fe20008000000 */
[----:B------:R-:W-:Y:S01]  /*7a30*/  UMOV UR10, UR14 ;  /* 0x0000000e000a7c82 */ /* 0x000fe20008000000 */
[----:B------:R2:W-:Y:S01]  /*7a40*/  UTMASTG.3D [UR16], [UR20] ;  /* 0x00000010140073b5 */ /* 0x0005e20008010000 */
[----:B------:R-:W-:Y:S02]  /*7a50*/  UIADD3 UR5, UPT, UPT, UR41, 0x60, URZ ;  /* 0x0000006029057890 */ /* 0x000fe4000fffe0ff */
[----:B------:R-:W-:Y:S01]  /*7a60*/  UIADD3 UR4, UPT, UPT, UR48, 0x3a00, URZ ;  /* 0x00003a0030047890 */ /* 0x000fe2000fffe0ff */
[----:B------:R-:W-:Y:S01]  /*7a70*/  UMOV UR7, UR36 ;  /* 0x0000002400077c82 */ /* 0x000fe20008000000 */
[----:B------:R-:W-:Y:S01]  /*7a80*/  UMOV UR6, UR14 ;  /* 0x0000000e00067c82 */ /* 0x000fe20008000000 */
[----:B------:R2:W-:Y:S06]  /*7a90*/  UTMASTG.3D [UR8], [UR20] ;  /* 0x00000008140073b5 */ /* 0x0005ec0008010000 */
[----:B------:R2:W-:Y:S01]  /*7aa0*/  UTMASTG.3D [UR4], [UR20] ;  /* 0x00000004140073b5 */ /* 0x0005e20008010000 */
[----:B------:R0:W-:Y:S01]  /*7ab0*/  UTMACMDFLUSH ;  /* 0x00000000000079b7 */ /* 0x0001e20000000000 */
[----:B--2---:R-:W-:Y:S04]  /*7ac0*/  DEPBAR.LE SB0, 0x1 ;  /* 0x000080400000791a */ /* 0x004fe80000000000 */
.L_x_126:
[----:B------:R-:W-:Y:S05]  /*7ad0*/  BSYNC.RECONVERGENT B0 ;  /* 0x0000000000007941 */ /* 0x000fea0003800200 */
.L_x_125:
[----:B------:R-:W-:Y:S01]  /*7ae0*/  BAR.SYNC.DEFER_BLOCKING 0x1, 0x80 ;  /* 0x0042000000007b1d */ /* 0x000fe20000010000 */
[----:B------:R-:W-:Y:S04]  /*7af0*/  UIADD3 UR40, UPT, UPT, UR51, 0x1, URZ ;  /* 0x0000000133287890 */ /* 0x000fe8000fffe0ff */
[----:B------:R-:W-:Y:S04]  /*7b00*/  UISETP.NE.AND UP0, UPT, UR40, 0x4, UPT ;  /* 0x000000042800788c */ /* 0x000fe8000bf05270 */
[----:B------:R-:W-:Y:S01]  /*7b10*/  USEL UR40, UR40, URZ, UP0 ;  /* 0x000000ff28287287 */ /* 0x000fe20008000000 */
[----:B------:R2:W-:Y:S01]  /*7b20*/  @P6 SYNCS.ARRIVE.TRANS64.RED.A1T0 RZ, [R0+URZ], RZ ;  /* 0x000000ff00ff69a7 */ /* 0x0005e200081004ff */
[----:B------:R-:W-:Y:S01]  /*7b30*/  BSSY B1, `(.L_x_127) ;  /* 0x0000024000017945 */ /* 0x000fe20003800000 */
[----:B------:R-:W4:Y:S02]  /*7b40*/  @P6 SYNCS.PHASECHK.TRANS64.TRYWAIT P0, [R3+URZ+0xd0], R20 ;  /* 0x0000d014030065a7 */ /* 0x000f2400080011ff */
[----:B----4-:R-:W-:Y:S01]  /*7b50*/  @P6 SEL R81, RZ, 0x1, !P0 ;  /* 0x00000001ff516807 */ /* 0x010fe20004000000 */
[----:B--2---:R-:W-:Y:S06]  /*7b60*/  @!P6 BRA `(.L_x_128) ;  /* 0x000000000080e947 */ /* 0x004fec0003800000 */
[----:B------:R-:W-:Y:S01]  /*7b70*/  ISETP.NE.AND P0, PT, R81, RZ, PT ;  /* 0x000000ff5100720c */ /* 0x000fe20003f05270 */
[----:B------:R-:W-:Y:S01]  /*7b80*/  BSSY B0, `(.L_x_129) ;  /* 0x0000009000007945 */ /* 0x000fe20003800000 */
[----:B------:R-:W-:Y:S11]  /*7b90*/  ISETP.NE.AND P1, PT, R82, RZ, PT ;  /* 0x000000ff5200720c */ /* 0x000ff60003f25270 */
[----:B------:R-:W-:Y:S02]  /*7ba0*/  @!UPT UIADD3 URZ, UPT, UPT, URZ, URZ, URZ ;  /* 0x000000fffffff290 */ /* 0x000fe4000fffe0ff */
[C---:B-1----:R-:W-:Y:S02]  /*7bb0*/  @P1 IMAD R4, R80.reuse, 0x2000, R71 ;  /* 0x0000200050041824 */ /* 0x042fe400078e0247 */
[----:B------:R-:W-:Y:S01]  /*7bc0*/  @P1 IMAD R0, R80, 0x2000, R78 ;  /* 0x0000200050001824 */ /* 0x000fe200078e024e */
[----:B------:R-:W-:Y:S06]  /*7bd0*/  @P0 BRA `(.L_x_130) ;  /* 0x00000000000c0947 */ /* 0x000fec0003800000 */
[----:B------:R-:W-:Y:S04]  /*7be0*/  SHF.L.U32 R6, R68, 0x1f, RZ ;  /* 0x0000001f44067819 */ /* 0x000fe800000006ff */
[----:B------:R-:W1:Y:S02]  /*7bf0*/  SYNCS.PHASECHK.TRANS64.TRYWAIT P0, [R3+URZ+0xd0], R6 ;  /* 0x0000d006030075a7 */ /* 0x000e6400080011ff */
[----:B-1----:R-:W-:Y:S05]  /*7c00*/  @!P0 BRA `(.L_x_131) ;  /* 0x0000002400048947 */ /* 0x002fea0003800000 */
.L_x_130:
[----:B------:R-:W-:Y:S05]  /*7c10*/  BSYNC B0 ;  /* 0x0000000000007941 */ /* 0x000fea0003800000 */
.L_x_129:
[----:B------:R-:W-:Y:S11]  /*7c20*/  ISETP.NE.AND P0, PT, R82, RZ, PT ;  /* 0x000000ff5200720c */ /* 0x000ff60003f05270 */
[----:B------:R-:W-:Y:S02]  /*7c30*/  @!UPT UIADD3 URZ, UPT, UPT, URZ, URZ, URZ ;  /* 0x000000fffffff290 */ /* 0x000fe4000fffe0ff */
[----:B------:R2:W4:Y:S01]  /*7c40*/  @P0 LDS R34, [R4] ;  /* 0x0000000004220984 */ /* 0x0005220000000800 */
[C---:B-1----:R-:W-:Y:S01]  /*7c50*/  @P0 IMAD R3, R80.reuse, 0x2000, R69 ;  /* 0x0000200050030824 */ /* 0x042fe200078e0245 */
[C---:B------:R-:W-:Y:S01]  /*7c60*/  @P0 LEA R5, R80.reuse, R74, 0xd ;  /* 0x0000004a50050211 */ /* 0x040fe200078e68ff */
[----:B------:R-:W-:Y:S01]  /*7c70*/  VIADD R80, R80, 0x1 ;  /* 0x0000000150507836 */ /* 0x000fe20000000000 */
        /* <DEDUP_REMOVED lines=14> */
[----:B----4-:R2:W1:Y:S02]  /*7d60*/  @P0 LDS R50, [R5+0x600] ;  /* 0x0006000005320984 */ /* 0x0104640000000800 */
.L_x_128:
[----:B------:R-:W-:Y:S05]  /*7d70*/  BSYNC B1 ;  /* 0x0000000000017941 */ /* 0x000fea0003800000 */
.L_x_127:
[----:B--2---:R-:W-:Y:S05]  /*7d80*/  VIADD R0, R33, 0x20 ;  /* 0x0000002021007836 */ /* 0x004fea0000000000 */
[----:B------:R-:W-:Y:S04]  /*7d90*/  SHF.R.U32.HI R0, RZ, 0x15, R0 ;  /* 0x00000015ff007819 */ /* 0x000fe80000011600 */
[----:B------:R-:W-:Y:S11]  /*7da0*/  LOP3.LUT P0, RZ, R0, 0x3, R63, 0x48, !PT ;  /* 0x0000000300ff7812 */ /* 0x000ff6000780483f */
[----:B------:R-:W-:Y:S02]  /*7db0*/  @!UPT UIADD3 URZ, UPT, UPT, URZ, URZ, URZ ;  /* 0x000000fffffff290 */ /* 0x000fe4000fffe0ff */
[----:B------:R-:W-:Y:S05]  /*7dc0*/  @!P0 BRA `(.L_x_132) ;  /* 0x0000000000408947 */ /* 0x000fea0003800000 */
[----:B------:R-:W2:Y:S01]  /*7dd0*/  LDCU.64 UR8, c[0x4][0x70] ;  /* 0x01000e00ff0877ac */ /* 0x000ea20008000a00 */
[----:B-1----:R-:W-:Y:S01]  /*7de0*/  MOV R15, 0x0 ;  /* 0x00000000000f7802 */ /* 0x002fe20000000f00 */
[----:B------:R-:W-:Y:S02]  /*7df0*/  HFMA2 R12, -RZ, RZ, 0, 5.9604644775390625e-08 ;  /* 0x00000001ff0c7431 */ /* 0x000fe400000001ff */
[----:B------:R-:W-:Y:S02]  /*7e00*/  IMAD.MOV.U32 R8, RZ, RZ, 0x192 ;  /* 0x00000192ff087424 */ /* 0x000fe400078e00ff */
[----:B------:R-:W-:Y:S01]  /*7e10*/  IMAD.MOV.U32 R13, RZ, RZ, RZ ;  /* 0x000000ffff0d7224 */ /* 0x000fe200078e00ff */
[----:B------:R-:W1:Y:S01]  /*7e20*/  LDCU.64 UR6, c[0x4][0x78] ;  /* 0x01000f00ff0677ac */ /* 0x000e620008000a00 */
[----:B------:R-:W4:Y:S01]  /*7e30*/  LDC.64 R14, c[0x4][R15] ;  /* 0x010000000f0e7b82 */ /* 0x000f220000000a00 */
[----:B------:R-:W5:Y:S01]  /*7e40*/  LDCU.64 UR4, c[0x4][0x10] ;  /* 0x01000200ff0477ac */ /* 0x000f620008000a00 */
[----:B--2---:R-:W-:Y:S01]  /*7e50*/  MOV R5, UR9 ;  /* 0x0000000900057c02 */ /* 0x004fe20008000f00 */
[----:B------:R-:W-:Y:S01]  /*7e60*/  IMAD.U32 R4, RZ, RZ, UR8 ;  /* 0x00000008ff047e24 */ /* 0x000fe2000f8e00ff */
[----:B-1----:R-:W-:Y:S01]  /*7e70*/  MOV R7, UR7 ;  /* 0x0000000700077c02 */ /* 0x002fe20008000f00 */
[----:B------:R-:W-:Y:S01]  /*7e80*/  IMAD.U32 R6, RZ, RZ, UR6 ;  /* 0x00000006ff067e24 */ /* 0x000fe2000f8e00ff */
[----:B-----5:R-:W-:Y:S01]  /*7e90*/  MOV R11, UR5 ;  /* 0x00000005000b7c02 */ /* 0x020fe20008000f00 */
[----:B------:R-:W-:Y:S02]  /*7ea0*/  IMAD.U32 R10, RZ, RZ, UR4 ;  /* 0x00000004ff0a7e24 */ /* 0x000fe4000f8e00ff */
[----:B------:R-:W-:Y:S07]  /*7eb0*/  LEPC R20, `(.L_x_132) ;  /* 0x000000001014794e */ /* 0x000fee0000000000 */
[----:B---34-:R-:W-:Y:S05]  /*7ec0*/  CALL.ABS.NOINC R14 ;  /* 0x000000000e007343 */ /* 0x018fea0003c00000 */
.L_x_132:
[----:B------:R-:W-:Y:S05]  /*7ed0*/  WARPSYNC.ALL ;  /* 0x0000000000007948 */ /* 0x000fea0003800000 */
[----:B------:R-:W-:Y:S01]  /*7ee0*/  R2UR UR4, R33 ;  /* 0x00000000210472ca */ /* 0x000fe200000e0000 */
[----:B------:R-:W-:Y:S01]  /*7ef0*/  BSSY.RECONVERGENT B0, `(.L_x_133) ;  /* 0x000005b000007945 */ /* 0x000fe20003800200 */
[----:B------:R-:W-:Y:S02]  /*7f00*/  ISETP.NE.AND P6, PT, R77, RZ, PT ;  /* 0x000000ff4d00720c */ /* 0x000fe40003fc5270 */
[----:B------:R-:W-:Y:S02]  /*7f10*/  ISETP.NE.AND P0, PT, R72, RZ, PT ;  /* 0x000000ff4800720c */ /* 0x000fe40003f05270 */
[----:B------:R-:W-:Y:S02]  /*7f20*/  MOV R3, UR40 ;  /* 0x0000002800037c02 */ /* 0x000fe40008000f00 */
[----:B------:R-:W-:Y:S02]  /*7f30*/  MOV R0, UR37 ;  /* 0x0000002500007c02 */ /* 0x000fe40008000f00 */
[----:B------:R-:W-:Y:S03]  /*7f40*/  LEA R20, R80, UR48, 0x3 ;  /* 0x0000003050147c11 */ /* 0x000fe6000f8e18ff */
[----:B-1----:R-:W1:Y:S02]  /*7f50*/  LDTM.x16 R4, tmem[UR4+0x20] ;  /* 0x00002004000479ee */ /* 0x002e640008240000 */
[----:B------:R-:W-:Y:S04]  /*7f60*/  @P6 LEA R3, R3, UR48, 0x3 ;  /* 0x0000003003036c11 */ /* 0x000fe8000f8e18ff */
[----:B------:R-:W-:Y:S04]  /*7f70*/  @P6 IADD3 R3, PT, PT, R3, 0xf0, RZ ;  /* 0x000000f003036810 */ /* 0x000fe80007ffe0ff */
[----:B------:R-:W-:Y:S02]  /*7f80*/  @P6 PRMT R0, R0, 0x654, R3 ;  /* 0x0000065400006816 */ /* 0x000fe40000000003 */
[----:B------:R-:W-:Y:S01]  /*7f90*/  @P6 SHF.L.U32 R3, R68, 0x1f, RZ ;  /* 0x0000001f44036819 */ /* 0x000fe200000006ff */
        /* <DEDUP_REMOVED lines=80> */
.L_x_134:
[----:B------:R-:W-:Y:S05]  /*84a0*/  BSYNC.RECONVERGENT B0 ;  /* 0x0000000000007941 */ /* 0x000fea0003800200 */
.L_x_133:
        /* <DEDUP_REMOVED lines=19> */
.L_x_138:
[----:B------:R-:W-:Y:S05]  /*85e0*/  BSYNC B0 ;  /* 0x0000000000007941 */ /* 0x000fea0003800000 */
.L_x_137:
[----:B------:R-:W-:Y:S11]  /*85f0*/  ISETP.NE.AND P0, PT, R82, RZ, PT ;  /* 0x000000ff5200720c */ /* 0x000ff60003f05270 */
[----:B------:R-:W-:Y:S02]  /*8600*/  @!UPT UIADD3 URZ, UPT, UPT, URZ, URZ, URZ ;  /* 0x000000fffffff290 */ /* 0x000fe4000fffe0ff */
[----:B------:R2:W4:Y:S01]  /*8610*/  @P0 LDS R34, [R4] ;  /* 0x0000000004220984 */ /* 0x0005220000000800 */
[C---:B-1----:R-:W-:Y:S01]  /*8620*/  @P0 IMAD R3, R80.reuse, 0x2000, R69 ;  /* 0x0000200050030824 */ /* 0x042fe200078e0245 */
[----:B------:R-:W-:Y:S02]  /*8630*/  @P0 LEA R80, R80, R74, 0xd ;  /* 0x0000004a50500211 */ /* 0x000fe400078e68ff */
        /* <DEDUP_REMOVED lines=15> */
.L_x_136:
[----:B------:R-:W-:Y:S05]  /*8730*/  BSYNC B1 ;  /* 0x0000000000017941 */ /* 0x000fea0003800000 */
.L_x_135:
        /* <DEDUP_REMOVED lines=21> */
.L_x_140:
[----:B------:R-:W-:Y:S01]  /*8890*/  ISETP.NE.AND P0, PT, R72, RZ, PT ;  /* 0x000000ff4800720c */ /* 0x000fe20003f05270 */
[----:B------:R-:W-:Y:S05]  /*88a0*/  WARPSYNC.ALL ;  /* 0x0000000000007948 */ /* 0x000fea0003800000 */
[----:B------:R-:W-:Y:S01]  /*88b0*/  R2UR UR4, R33 ;  /* 0x00000000210472ca */ /* 0x000fe200000e0000 */
[----:B------:R-:W-:Y:S01]  /*88c0*/  BSSY.RECONVERGENT B0, `(.L_x_141) ;  /* 0x0000056000007945 */ /* 0x000fe20003800200 */
[----:B------:R-:W-:Y:S04]  /*88d0*/  IADD3 R0, PT, PT, R79, 0x150, RZ ;  /* 0x000001504f007810 */ /* 0x000fe80007ffe0ff */
[----:B------:R-:W-:Y:S07]  /*88e0*/  LOP3.LUT R0, R0, 0xfefffff8, RZ, 0xc0, !PT ;  /* 0xfefffff800007812 */ /* 0x000fee00078ec0ff */
[----:B-1----:R-:W1:Y:S01]  /*88f0*/  LDTM.x16 R4, tmem[UR4+0x30] ;  /* 0x00003004000479ee */ /* 0x002e620008240000 */
[----:B------:R-:W-:Y:S01]  /*8900*/  NOP ;  /* 0x0000000000007918 */ /* 0x000fe20000000000 */
[----:B-1----:R1:W-:Y:S01]  /*8910*/  SYNCS.ARRIVE.TRANS64.RED.A1T0 RZ, [R0+URZ], RZ ;  /* 0x000000ff00ff79a7 */ /* 0x0023e200081004ff */
[C---:B------:R-:W-:Y:S01]  /*8920*/  FMUL R4, R32.reuse, R4 ;  /* 0x0000000420047220 */ /* 0x040fe20000400000 */
        /* <DEDUP_REMOVED lines=79> */
.L_x_142:
[----:B------:R-:W-:Y:S05]  /*8e20*/  BSYNC.RECONVERGENT B0 ;  /* 0x0000000000007941 */ /* 0x000fea0003800200 */
.L_x_141:
[----:B------:R-:W-:Y:S01]  /*8e30*/  BAR.SYNC.DEFER_BLOCKING 0x1, 0x80 ;  /* 0x0042000000007b1d */ /* 0x000fe20000010000 */
[----:B------:R-:W-:Y:S01]  /*8e40*/  UISETP.NE.AND UP0, UPT, UR49, -0x4, UPT ;  /* 0xfffffffc3100788c */ /* 0x000fe2000bf05270 */
[----:B-1----:R-:W-:Y:S08]  /*8e50*/  IADD3 R0, PT, PT, R30, 0x1, RZ ;  /* 0x000000011e007810 */ /* 0x002ff00007ffe0ff */
[----:B------:R-:W-:Y:S05]  /*8e60*/  BRA.U !UP0, `(.L_x_143) ;  /* 0x0000000108287547 */ /* 0x000fea000b800000 */
[----:B------:R-:W-:Y:S01]  /*8e70*/  ISETP.NE.AND P0, PT, R77, RZ, PT ;  /* 0x000000ff4d00720c */ /* 0x000fe20003f05270 */
[----:B------:R-:W-:Y:S01]  /*8e80*/  IMAD.U32 R4, RZ, RZ, UR51 ;  /* 0x00000033ff047e24 */ /* 0x000fe2000f8e00ff */
[----:B------:R-:W-:Y:S01]  /*8e90*/  UIADD3 UR51, UPT, UPT, UR51, 0x1, URZ ;  /* 0x0000000133337890 */ /* 0x000fe2000fffe0ff */
[----:B------:R-:W-:Y:S03]  /*8ea0*/  IMAD.U32 R3, RZ, RZ, UR37 ;  /* 0x00000025ff037e24 */ /* 0x000fe6000f8e00ff */
[----:B------:R-:W-:Y:S04]  /*8eb0*/  UISETP.NE.AND UP0, UPT, UR51, 0x4, UPT ;  /* 0x000000043300788c */ /* 0x000fe8000bf05270 */
[----:B------:R-:W-:Y:S03]  /*8ec0*/  USEL UR51, UR51, URZ, UP0 ;  /* 0x000000ff33337287 */ /* 0x000fe60008000000 */
[----:B------:R-:W-:Y:S05]  /*8ed0*/  @P0 LEA R4, R4, UR48, 0x3 ;  /* 0x0000003004040c11 */ /* 0x000fea000f8e18ff */
[----:B------:R-:W-:Y:S05]  /*8ee0*/  @P0 VIADD R4, R4, 0xf0 ;  /* 0x000000f004040836 */ /* 0x000fea0000000000 */
[----:B------:R-:W-:Y:S04]  /*8ef0*/  @P0 PRMT R3, R3, 0x654, R4 ;  /* 0x0000065403030816 */ /* 0x000fe80000000004 */
[----:B------:R1:W-:Y:S03]  /*8f00*/  @P0 SYNCS.ARRIVE.TRANS64.RED.A1T0 RZ, [R3+URZ], RZ ;  /* 0x000000ff03ff09a7 */ /* 0x0003e600081004ff */
.L_x_143:
[----:B------:R-:W-:Y:S01]  /*8f10*/  ISETP.NE.AND P2, PT, R73, RZ, PT ;  /* 0x000000ff4900720c */ /* 0x000fe20003f45270 */
[----:B------:R-:W-:Y:S01]  /*8f20*/  UIADD3 UR49, UPT, UPT, UR49, 0x4, URZ ;  /* 0x0000000431317890 */ /* 0x000fe2000fffe0ff */
[----:B------:R-:W-:Y:S01]  /*8f30*/  ISETP.NE.AND P0, PT, R76, 0x2, PT ;  /* 0x000000024c00780c */ /* 0x000fe20003f05270 */
[----:B------:R-:W-:Y:S01]  /*8f40*/  IMAD.IADD R20, R27, 0x1, R51 ;  /* 0x000000011b147824 */ /* 0x000fe200078e0233 */
[----:B------:R-:W-:Y:S01]  /*8f50*/  ISETP.NE.AND P1, PT, R0, 0x2, PT ;  /* 0x000000020000780c */ /* 0x000fe20003f25270 */
[----:B------:R-:W-:Y:S01]  /*8f60*/  IMAD.IADD R21, R29, 0x1, R58 ;  /* 0x000000011d157824 */ /* 0x000fe200078e023a */
[----:B-1----:R-:W-:Y:S02]  /*8f70*/  SEL R3, RZ, 0x1, P0 ;  /* 0x00000001ff037807 */ /* 0x002fe40000000000 */
[----:B------:R-:W-:Y:S02]  /*8f80*/  SEL R4, RZ, 0x1, P1 ;  /* 0x00000001ff047807 */ /* 0x000fe40000800000 */
[----:B------:R-:W-:Y:S02]  /*8f90*/  LOP3.LUT R66, R66, R3, RZ, 0x3c, !PT ;  /* 0x0000000342427212 */ /* 0x000fe400078e3cff */
[----:B------:R-:W-:Y:S02]  /*8fa0*/  LOP3.LUT R67, R67, R4, RZ, 0x3c, !PT ;  /* 0x0000000443437212 */ /* 0x000fe400078e3cff */
[----:B------:R-:W-:Y:S02]  /*8fb0*/  @P2 R2UR UR36, R65 ;  /* 0x00000000412422ca */ /* 0x000fe400000e0000 */
[----:B------:R-:W-:Y:S02]  /*8fc0*/  SEL R76, R76, RZ, P0 ;  /* 0x000000ff4c4c7207 */ /* 0x000fe40000000000 */
[----:B------:R-:W-:Y:S01]  /*8fd0*/  SEL R30, R0, RZ, P1 ;  /* 0x000000ff001e7207 */ /* 0x000fe20000800000 */
[----:B------:R-:W-:Y:S10]  /*8fe0*/  @P2 BRA `(.L_x_144) ;  /* 0xffffffc800d82947 */ /* 0x000ff4000383ffff */
[----:B------:R-:W-:-:S09]  /*8ff0*/  UISETP.NE.AND UP0, UPT, UR50, URZ, UPT ;  /* 0x000000ff3200728c */ /* 0x000fd2000bf05270 */
[----:B------:R-:W-:Y:S05]  /*9000*/  BRA.U !UP0, `(.L_x_145) ;  /* 0x0000000108487547 */ /* 0x000fea000b800000 */
[----:B------:R-:W1:Y:S02]  /*9010*/  LDCU.64 UR4, c[0x0][0xa90] ;  /* 0x00015200ff0477ac */ /* 0x000e640008000a00 */
[----:B-1----:R-:W-:-:S04]  /*9020*/  UISETP.NE.U32.AND UP0, UPT, UR4, URZ, UPT ;  /* 0x000000ff0400728c */ /* 0x002fc8000bf05070 */
[----:B------:R-:W-:-:S09]  /*9030*/  UISETP.NE.AND.EX UP0, UPT, UR5, URZ, UPT, UP0 ;  /* 0x000000ff0500728c */ /* 0x000fd2000bf05300 */
[----:B------:R-:W-:Y:S05]  /*9040*/  BRA.U UP0, `(.L_x_146) ;  /* 0x00000001000c7547 */ /* 0x000fea000b800000 */
[----:B------:R-:W-:-:S13]  /*9050*/  FSETP.NEU.AND P0, PT, R35, RZ, PT ;  /* 0x000000ff2300720b */ /* 0x000fda0003f0d000 */
[----:B------:R-:W-:Y:S05]  /*9060*/  @!P0 EXIT ;  /* 0x000000000000894d */ /* 0x000fea0003800000 */
[----:B------:R-:W-:Y:S05]  /*9070*/  BRA `(.L_x_145) ;  /* 0x00000000002c7947 */ /* 0x000fea0003800000 */
.L_x_146:
[----:B------:R-:W-:Y:S01]  /*9080*/  ISETP.NE.AND P0, PT, R75, RZ, PT ;  /* 0x000000ff4b00720c */ /* 0x000fe20003f05270 */
[----:B------:R-:W-:-:S12]  /*9090*/  BSSY.RECONVERGENT B0, `(.L_x_145) ;  /* 0x0000009000007945 */ /* 0x000fd80003800200 */
[----:B------:R-:W-:Y:S05]  /*90a0*/  @P0 BRA `(.L_x_147) ;  /* 0x0000000000140947 */ /* 0x000fea0003800000 */
[----:B------:R-:W1:Y:S02]  /*90b0*/  LDCU.64 UR4, c[0x0][0xa88] ;  /* 0x00015100ff0477ac */ /* 0x000e640008000a00 */
[----:B-1----:R-:W-:-:S04]  /*90c0*/  ISETP.NE.U32.AND P0, PT, RZ, UR4, PT ;  /* 0x00000004ff007c0c */ /* 0x002fc8000bf05070 */
[----:B------:R-:W-:-:S13]  /*90d0*/  ISETP.NE.AND.EX P0, PT, RZ, UR5, PT, P0 ;  /* 0x00000005ff007c0c */ /* 0x000fda000bf05300 */
[----:B------:R-:W-:Y:S05]  /*90e0*/  @!P0 EXIT ;  /* 0x000000000000894d */ /* 0x000fea0003800000 */
[----:B------:R-:W-:Y:S05]  /*90f0*/  BRA `(.L_x_148) ;  /* 0x0000000000087947 */ /* 0x000fea0003800000 */
.L_x_147:
[----:B------:R-:W-:-:S13]  /*9100*/  FSETP.NEU.AND P0, PT, R35, RZ, PT ;  /* 0x000000ff2300720b */ /* 0x000fda0003f0d000 */
[----:B------:R-:W-:Y:S05]  /*9110*/  @!P0 EXIT ;  /* 0x000000000000894d */ /* 0x000fea0003800000 */
.L_x_148:
[----:B------:R-:W-:Y:S05]  /*9120*/  BSYNC.RECONVERGENT B0 ;  /* 0x0000000000007941 */ /* 0x000fea0003800200 */
.L_x_145:
[----:B------:R-:W-:Y:S01]  /*9130*/  ULEA UR4, UR51, UR48, 0x3 ;  /* 0x0000003033047291 */ /* 0x000fe2000f8e18ff */
[----:B------:R-:W-:-:S04]  /*9140*/  DEPBAR.LE SB0, 0x0 ;  /* 0x000080000000791a */ /* 0x000fc80000000000 */
[----:B------:R-:W-:-:S04]  /*9150*/  UIADD3 UR4, UPT, UPT, UR4, 0xf0, URZ ;  /* 0x000000f004047890 */ /* 0x000fc8000fffe0ff */
[----:B------:R-:W-:-:S09]  /*9160*/  UPRMT UR4, UR37, 0x654, UR4 ;  /* 0x0000065425047896 */ /* 0x000fd20008000004 */
[----:B------:R-:W-:Y:S01]  /*9170*/  SYNCS.ARRIVE.TRANS64.RED.A1T0 RZ, [UR4], RZ ;  /* 0x000000ffffff79a7 */ /* 0x000fe20008100404 */
[----:B------:R-:W-:Y:S05]  /*9180*/  EXIT ;  /* 0x000000000000794d */ /* 0x000fea0003800000 */
.L_x_25:
[----:B--2---:R2:W1:Y:S02]  /*9190*/  SYNCS.PHASECHK.TRANS64.TRYWAIT P0, [R5+URZ+0x170], R4 ;  /* 0x00017004050075a7 */ /* 0x00446400080011ff */
[----:B-1----:R-:W-:Y:S05]  /*91a0*/  @!P0 NANOSLEEP.SYNCS 0x989680 ;  /* 0x009896800000895d */ /* 0x002fea0003900000 */
[----:B------:R-:W1:Y:S02]  /*91b0*/  @!P0 SYNCS.PHASECHK.TRANS64 P0, [R5+URZ+0x170], R4 ;  /* 0x00017004050085a7 */ /* 0x000e6400080010ff */
[----:B-1----:R-:W-:Y:S05]  /*91c0*/  @!P0 BRA `(.L_x_25) ;  /* 0xfffffffc00f08947 */ /* 0x002fea000383ffff */
[----:B------:R-:W-:Y:S05]  /*91d0*/  BRA `(.L_x_149) ;  /* 0xffffff8400ac7947 */ /* 0x000fea000383ffff */
.L_x_28:
[----:B------:R-:W-:-:S07]  /*91e0*/  MOV R4, UR9 ;  /* 0x0000000900047c02 */ /* 0x000fce0008000f00 */
.L_x_150:
[----:B-1----:R1:W2:Y:S02]  /*91f0*/  SYNCS.PHASECHK.TRANS64.TRYWAIT P0, [R4+URZ+0x68], R5 ;  /* 0x00006805040075a7 */ /* 0x0022a400080011ff */
[----:B--2---:R-:W-:Y:S05]  /*9200*/  @!P0 NANOSLEEP.SYNCS 0x989680 ;  /* 0x009896800000895d */ /* 0x004fea0003900000 */
[----:B------:R-:W2:Y:S02]  /*9210*/  @!P0 SYNCS.PHASECHK.TRANS64 P0, [R4+URZ+0x68], R5 ;  /* 0x00006805040085a7 */ /* 0x000ea400080010ff */
[----:B--2---:R-:W-:Y:S05]  /*9220*/  @!P0 BRA `(.L_x_150) ;  /* 0xfffffffc00f08947 */ /* 0x004fea000383ffff */
[----:B------:R-:W-:Y:S05]  /*9230*/  BRA `(.L_x_27) ;  /* 0xffffff8800207947 */ /* 0x000fea000383ffff */
.L_x_31:
[----:B-1----:R1:W2:Y:S02]  /*9240*/  SYNCS.PHASECHK.TRANS64.TRYWAIT P0, [R8+URZ+0x120], R5 ;  /* 0x00012005080075a7 */ /* 0x0022a400080011ff */
[----:B--2---:R-:W-:Y:S05]  /*9250*/  @!P0 NANOSLEEP.SYNCS 0x989680 ;  /* 0x009896800000895d */ /* 0x004fea0003900000 */
[----:B------:R-:W2:Y:S02]  /*9260*/  @!P0 SYNCS.PHASECHK.TRANS64 P0, [R8+URZ+0x120], R5 ;  /* 0x00012005080085a7 */ /* 0x000ea400080010ff */
[----:B--2---:R-:W-:Y:S05]  /*9270*/  @!P0 BRA `(.L_x_31) ;  /* 0xfffffffc00f08947 */ /* 0x004fea000383ffff */
[----:B------:R-:W-:Y:S05]  /*9280*/  BRA `(.L_x_151) ;  /* 0xffffff8800c87947 */ /* 0x000fea000383ffff */
.L_x_35:
[----:B----4-:R-:W-:-:S07]  /*9290*/  MOV R0, UR4 ;  /* 0x0000000400007c02 */ /* 0x010fce0008000f00 */
.L_x_152:
[----:B-1----:R1:W2:Y:S02]  /*92a0*/  SYNCS.PHASECHK.TRANS64.TRYWAIT P0, [R0+URZ], R3 ;  /* 0x00000003000075a7 */ /* 0x0022a400080011ff */
[----:B--2---:R-:W-:Y:S05]  /*92b0*/  @!P0 NANOSLEEP.SYNCS 0x989680 ;  /* 0x009896800000895d */ /* 0x004fea0003900000 */
[----:B------:R-:W2:Y:S02]  /*92c0*/  @!P0 SYNCS.PHASECHK.TRANS64 P0, [R0+URZ], R3 ;  /* 0x00000003000085a7 */ /* 0x000ea400080010ff */
[----:B--2---:R-:W-:Y:S05]  /*92d0*/  @!P0 BRA `(.L_x_152) ;  /* 0xfffffffc00f08947 */ /* 0x004fea000383ffff */
[----:B------:R-:W-:Y:S05]  /*92e0*/  BRA `(.L_x_153) ;  /* 0xffffff9000387947 */ /* 0x000fea000383ffff */
.L_x_36:
[----:B----4-:R-:W-:-:S07]  /*92f0*/  MOV R0, UR4 ;  /* 0x0000000400007c02 */ /* 0x010fce0008000f00 */
.L_x_154:
[----:B-1----:R1:W2:Y:S02]  /*9300*/  SYNCS.PHASECHK.TRANS64.TRYWAIT P0, [R0+URZ], R3 ;  /* 0x00000003000075a7 */ /* 0x0022a400080011ff */
[----:B--2---:R-:W-:Y:S05]  /*9310*/  @!P0 NANOSLEEP.SYNCS 0x989680 ;  /* 0x009896800000895d */ /* 0x004fea0003900000 */
[----:B------:R-:W2:Y:S02]  /*9320*/  @!P0 SYNCS.PHASECHK.TRANS64 P0, [R0+URZ], R3 ;  /* 0x00000003000085a7 */ /* 0x000ea400080010ff */
[----:B--2---:R-:W-:Y:S05]  /*9330*/  @!P0 BRA `(.L_x_154) ;  /* 0xfffffffc00f08947 */ /* 0x004fea000383ffff */
[----:B------:R-:W-:Y:S05]  /*9340*/  BRA `(.L_x_155) ;  /* 0xffffff9000447947 */ /* 0x000fea000383ffff */
.L_x_37:
[----:B----4-:R-:W-:-:S07]  /*9350*/  MOV R0, UR4 ;  /* 0x0000000400007c02 */ /* 0x010fce0008000f00 */
.L_x_156:
[----:B-1----:R1:W2:Y:S02]  /*9360*/  SYNCS.PHASECHK.TRANS64.TRYWAIT P0, [R0+URZ], R3 ;  /* 0x00000003000075a7 */ /* 0x0022a400080011ff */
[----:B--2---:R-:W-:Y:S05]  /*9370*/  @!P0 NANOSLEEP.SYNCS 0x989680 ;  /* 0x009896800000895d */ /* 0x004fea0003900000 */
[----:B------:R-:W2:Y:S02]  /*9380*/  @!P0 SYNCS.PHASECHK.TRANS64 P0, [R0+URZ], R3 ;  /* 0x00000003000085a7 */ /* 0x000ea400080010ff */
[----:B--2---:R-:W-:Y:S05]  /*9390*/  @!P0 BRA `(.L_x_156) ;  /* 0xfffffffc00f08947 */ /* 0x004fea000383ffff */
[----:B------:R-:W-:Y:S05]  /*93a0*/  BRA `(.L_x_157) ;  /* 0xffffff9000507947 */ /* 0x000fea000383ffff */
.L_x_38:
[----:B----4-:R-:W-:-:S07]  /*93b0*/  MOV R0, UR4 ;  /* 0x0000000400007c02 */ /* 0x010fce0008000f00 */
.L_x_158:
[----:B-1----:R1:W2:Y:S02]  /*93c0*/  SYNCS.PHASECHK.TRANS64.TRYWAIT P0, [R0+URZ], R3 ;  /* 0x00000003000075a7 */ /* 0x0022a400080011ff */
[----:B--2---:R-:W-:Y:S05]  /*93d0*/  @!P0 NANOSLEEP.SYNCS 0x989680 ;  /* 0x009896800000895d */ /* 0x004fea0003900000 */
[----:B------:R-:W2:Y:S02]  /*93e0*/  @!P0 SYNCS.PHASECHK.TRANS64 P0, [R0+URZ], R3 ;  /* 0x00000003000085a7 */ /* 0x000ea400080010ff */
[----:B--2---:R-:W-:Y:S05]  /*93f0*/  @!P0 BRA `(.L_x_158) ;  /* 0xfffffffc00f08947 */ /* 0x004fea000383ffff */
[----:B------:R-:W-:Y:S05]  /*9400*/  BRA `(.L_x_159) ;  /* 0xffffff90005c7947 */ /* 0x000fea000383ffff */
.L_x_39:
[----:B----4-:R-:W-:-:S07]  /*9410*/  MOV R0, UR4 ;  /* 0x0000000400007c02 */ /* 0x010fce0008000f00 */
.L_x_160:
[----:B-1----:R1:W2:Y:S02]  /*9420*/  SYNCS.PHASECHK.TRANS64.TRYWAIT P0, [R0+URZ], R3 ;  /* 0x00000003000075a7 */ /* 0x0022a400080011ff */
[----:B--2---:R-:W-:Y:S05]  /*9430*/  @!P0 NANOSLEEP.SYNCS 0x989680 ;  /* 0x009896800000895d */ /* 0x004fea0003900000 */
[----:B------:R-:W2:Y:S02]  /*9440*/  @!P0 SYNCS.PHASECHK.TRANS64 P0, [R0+URZ], R3 ;  /* 0x00000003000085a7 */ /* 0x000ea400080010ff */
[----:B--2---:R-:W-:Y:S05]  /*9450*/  @!P0 BRA `(.L_x_160) ;  /* 0xfffffffc00f08947 */ /* 0x004fea000383ffff */
[----:B------:R-:W-:Y:S05]  /*9460*/  BRA `(.L_x_161) ;  /* 0xffffff9000687947 */ /* 0x000fea000383ffff */
.L_x_40:
[----:B----4-:R-:W-:-:S07]  /*9470*/  MOV R0, UR4 ;  /* 0x0000000400007c02 */ /* 0x010fce0008000f00 */
.L_x_162:
[----:B-1----:R1:W2:Y:S02]  /*9480*/  SYNCS.PHASECHK.TRANS64.TRYWAIT P0, [R0+URZ], R3 ;  /* 0x00000003000075a7 */ /* 0x0022a400080011ff */
[----:B--2---:R-:W-:Y:S05]  /*9490*/  @!P0 NANOSLEEP.SYNCS 0x989680 ;  /* 0x009896800000895d */ /* 0x004fea0003900000 */
[----:B------:R-:W2:Y:S02]  /*94a0*/  @!P0 SYNCS.PHASECHK.TRANS64 P0, [R0+URZ], R3 ;  /* 0x00000003000085a7 */ /* 0x000ea400080010ff */
[----:B--2---:R-:W-:Y:S05]  /*94b0*/  @!P0 BRA `(.L_x_162) ;  /* 0xfffffffc00f08947 */ /* 0x004fea000383ffff */
[----:B------:R-:W-:Y:S05]  /*94c0*/  BRA `(.L_x_163) ;  /* 0xffffff9000747947 */ /* 0x000fea000383ffff */
.L_x_41:
[----:B----4-:R-:W-:-:S07]  /*94d0*/  MOV R0, UR4 ;  /* 0x0000000400007c02 */ /* 0x010fce0008000f00 */
.L_x_164:
[----:B-1----:R1:W2:Y:S02]  /*94e0*/  SYNCS.PHASECHK.TRANS64.TRYWAIT P0, [R0+URZ], R3 ;  /* 0x00000003000075a7 */ /* 0x0022a400080011ff */
[----:B--2---:R-:W-:Y:S05]  /*94f0*/  @!P0 NANOSLEEP.SYNCS 0x989680 ;  /* 0x009896800000895d */ /* 0x004fea0003900000 */
[----:B------:R-:W2:Y:S02]  /*9500*/  @!P0 SYNCS.PHASECHK.TRANS64 P0, [R0+URZ], R3 ;  /* 0x00000003000085a7 */ /* 0x000ea400080010ff */
[----:B--2---:R-:W-:Y:S05]  /*9510*/  @!P0 BRA `(.L_x_164) ;  /* 0xfffffffc00f08947 */ /* 0x004fea000383ffff */
[----:B------:R-:W-:Y:S05]  /*9520*/  BRA `(.L_x_165) ;  /* 0xffffff9000807947 */ /* 0x000fea000383ffff */
.L_x_42:
[----:B----4-:R-:W-:-:S07]  /*9530*/  MOV R0, UR4 ;  /* 0x0000000400007c02 */ /* 0x010fce0008000f00 */
.L_x_166:
[----:B-1----:R1:W2:Y:S02]  /*9540*/  SYNCS.PHASECHK.TRANS64.TRYWAIT P0, [R0+URZ], R3 ;  /* 0x00000003000075a7 */ /* 0x0022a400080011ff */
[----:B--2---:R-:W-:Y:S05]  /*9550*/  @!P0 NANOSLEEP.SYNCS 0x989680 ;  /* 0x009896800000895d */ /* 0x004fea0003900000 */
[----:B------:R-:W2:Y:S02]  /*9560*/  @!P0 SYNCS.PHASECHK.TRANS64 P0, [R0+URZ], R3 ;  /* 0x00000003000085a7 */ /* 0x000ea400080010ff */
[----:B--2---:R-:W-:Y:S05]  /*9570*/  @!P0 BRA `(.L_x_166) ;  /* 0xfffffffc00f08947 */ /* 0x004fea000383ffff */
[----:B------:R-:W-:Y:S05]  /*9580*/  BRA `(.L_x_167) ;  /* 0xffffff90008c7947 */ /* 0x000fea000383ffff */
.L_x_43:
[----:B----4-:R-:W-:-:S07]  /*9590*/  MOV R0, UR4 ;  /* 0x0000000400007c02 */ /* 0x010fce0008000f00 */
.L_x_168:
[----:B-1----:R1:W2:Y:S02]  /*95a0*/  SYNCS.PHASECHK.TRANS64.TRYWAIT P0, [R0+URZ], R3 ;  /* 0x00000003000075a7 */ /* 0x0022a400080011ff */
[----:B--2---:R-:W-:Y:S05]  /*95b0*/  @!P0 NANOSLEEP.SYNCS 0x989680 ;  /* 0x009896800000895d */ /* 0x004fea0003900000 */
[----:B------:R-:W2:Y:S02]  /*95c0*/  @!P0 SYNCS.PHASECHK.TRANS64 P0, [R0+URZ], R3 ;  /* 0x00000003000085a7 */ /* 0x000ea400080010ff */
[----:B--2---:R-:W-:Y:S05]  /*95d0*/  @!P0 BRA `(.L_x_168) ;  /* 0xfffffffc00f08947 */ /* 0x004fea000383ffff */
[----:B------:R-:W-:Y:S05]  /*95e0*/  BRA `(.L_x_169) ;  /* 0xffffff9000987947 */ /* 0x000fea000383ffff */
.L_x_44:
[----:B----4-:R-:W-:-:S07]  /*95f0*/  MOV R0, UR4 ;  /* 0x0000000400007c02 */ /* 0x010fce0008000f00 */
.L_x_170:
[----:B-1----:R1:W2:Y:S02]  /*9600*/  SYNCS.PHASECHK.TRANS64.TRYWAIT P0, [R0+URZ], R3 ;  /* 0x00000003000075a7 */ /* 0x0022a400080011ff */
[----:B--2---:R-:W-:Y:S05]  /*9610*/  @!P0 NANOSLEEP.SYNCS 0x989680 ;  /* 0x009896800000895d */ /* 0x004fea0003900000 */
[----:B------:R-:W2:Y:S02]  /*9620*/  @!P0 SYNCS.PHASECHK.TRANS64 P0, [R0+URZ], R3 ;  /* 0x00000003000085a7 */ /* 0x000ea400080010ff */
[----:B--2---:R-:W-:Y:S05]  /*9630*/  @!P0 BRA `(.L_x_170) ;  /* 0xfffffffc00f08947 */ /* 0x004fea000383ffff */
[----:B------:R-:W-:Y:S05]  /*9640*/  BRA `(.L_x_171) ;  /* 0xffffff9000a47947 */ /* 0x000fea000383ffff */
.L_x_45:
[----:B----4-:R-:W-:-:S07]  /*9650*/  MOV R0, UR4 ;  /* 0x0000000400007c02 */ /* 0x010fce0008000f00 */
.L_x_172:
[----:B-1----:R1:W2:Y:S02]  /*9660*/  SYNCS.PHASECHK.TRANS64.TRYWAIT P0, [R0+URZ], R3 ;  /* 0x00000003000075a7 */ /* 0x0022a400080011ff */
[----:B--2---:R-:W-:Y:S05]  /*9670*/  @!P0 NANOSLEEP.SYNCS 0x989680 ;  /* 0x009896800000895d */ /* 0x004fea0003900000 */
[----:B------:R-:W2:Y:S02]  /*9680*/  @!P0 SYNCS.PHASECHK.TRANS64 P0, [R0+URZ], R3 ;  /* 0x00000003000085a7 */ /* 0x000ea400080010ff */
[----:B--2---:R-:W-:Y:S05]  /*9690*/  @!P0 BRA `(.L_x_172) ;  /* 0xfffffffc00f08947 */ /* 0x004fea000383ffff */
[----:B------:R-:W-:Y:S05]  /*96a0*/  BRA `(.L_x_173) ;  /* 0xffffff9000b07947 */ /* 0x000fea000383ffff */
.L_x_46:
[----:B----4-:R-:W-:-:S07]  /*96b0*/  MOV R0, UR4 ;  /* 0x0000000400007c02 */ /* 0x010fce0008000f00 */
.L_x_174:
[----:B-1----:R1:W2:Y:S02]  /*96c0*/  SYNCS.PHASECHK.TRANS64.TRYWAIT P0, [R0+URZ], R3 ;  /* 0x00000003000075a7 */ /* 0x0022a400080011ff */
[----:B--2---:R-:W-:Y:S05]  /*96d0*/  @!P0 NANOSLEEP.SYNCS 0x989680 ;  /* 0x009896800000895d */ /* 0x004fea0003900000 */
[----:B------:R-:W2:Y:S02]  /*96e0*/  @!P0 SYNCS.PHASECHK.TRANS64 P0, [R0+URZ], R3 ;  /* 0x00000003000085a7 */ /* 0x000ea400080010ff */
[----:B--2---:R-:W-:Y:S05]  /*96f0*/  @!P0 BRA `(.L_x_174) ;  /* 0xfffffffc00f08947 */ /* 0x004fea000383ffff */
[----:B------:R-:W-:Y:S05]  /*9700*/  BRA `(.L_x_175) ;  /* 0xffffff9000bc7947 */ /* 0x000fea000383ffff */
.L_x_49:
[----:B-1----:R1:W2:Y:S02]  /*9710*/  SYNCS.PHASECHK.TRANS64.TRYWAIT P0, [R0+URZ+0x160], R5 ;  /* 0x00016005000075a7 */ /* 0x0022a400080011ff */
[----:B--2---:R-:W-:Y:S05]  /*9720*/  @!P0 NANOSLEEP.SYNCS 0x989680 ;  /* 0x009896800000895d */ /* 0x004fea0003900000 */
[----:B------:R-:W2:Y:S02]  /*9730*/  @!P0 SYNCS.PHASECHK.TRANS64 P0, [R0+URZ+0x160], R5 ;  /* 0x00016005000085a7 */ /* 0x000ea400080010ff */
[----:B--2---:R-:W-:Y:S05]  /*9740*/  @!P0 BRA `(.L_x_49) ;  /* 0xfffffffc00f08947 */ /* 0x004fea000383ffff */
[----:B------:R-:W-:Y:S05]  /*9750*/  BRA `(.L_x_176) ;  /* 0xffffff9400187947 */ /* 0x000fea000383ffff */
.L_x_50:
[----:B------:R-:W-:-:S07]  /*9760*/  MOV R0, UR5 ;  /* 0x0000000500007c02 */ /* 0x000fce0008000f00 */
.L_x_177:
[----:B-1----:R1:W2:Y:S02]  /*9770*/  SYNCS.PHASECHK.TRANS64.TRYWAIT P0, [R0+URZ+0x130], R7 ;  /* 0x00013007000075a7 */ /* 0x0022a400080011ff */
[----:B--2---:R-:W-:Y:S05]  /*9780*/  @!P0 NANOSLEEP.SYNCS 0x989680 ;  /* 0x009896800000895d */ /* 0x004fea0003900000 */
[----:B------:R-:W2:Y:S02]  /*9790*/  @!P0 SYNCS.PHASECHK.TRANS64 P0, [R0+URZ+0x130], R7 ;  /* 0x00013007000085a7 */ /* 0x000ea400080010ff */
[----:B--2---:R-:W-:Y:S05]  /*97a0*/  @!P0 BRA `(.L_x_177) ;  /* 0xfffffffc00f08947 */ /* 0x004fea000383ffff */
[----:B------:R-:W-:Y:S05]  /*97b0*/  BRA `(.L_x_178) ;  /* 0xffffff9400287947 */ /* 0x000fea000383ffff */
.L_x_51:
[----:B-1----:R1:W2:Y:S02]  /*97c0*/  SYNCS.PHASECHK.TRANS64.TRYWAIT P1, [R0+URZ+0x120], R5 ;  /* 0x00012005000075a7 */ /* 0x0022a400080211ff */
[----:B--2---:R-:W-:Y:S05]  /*97d0*/  @!P1 NANOSLEEP.SYNCS 0x989680 ;  /* 0x009896800000995d */ /* 0x004fea0003900000 */
[----:B------:R-:W2:Y:S02]  /*97e0*/  @!P1 SYNCS.PHASECHK.TRANS64 P1, [R0+URZ+0x120], R5 ;  /* 0x00012005000095a7 */ /* 0x000ea400080210ff */
[----:B--2---:R-:W-:Y:S05]  /*97f0*/  @!P1 BRA `(.L_x_51) ;  /* 0xfffffffc00f09947 */ /* 0x004fea000383ffff */
[----:B------:R-:W-:Y:S05]  /*9800*/  BRA `(.L_x_179) ;  /* 0xffffff9400587947 */ /* 0x000fea000383ffff */
.L_x_54:
[----:B------:R-:W-:-:S07]  /*9810*/  MOV R0, UR5 ;  /* 0x0000000500007c02 */ /* 0x000fce0008000f00 */
.L_x_180:
[----:B-1----:R1:W2:Y:S02]  /*9820*/  SYNCS.PHASECHK.TRANS64.TRYWAIT P0, [R0+URZ+0x130], R3 ;  /* 0x00013003000075a7 */ /* 0x0022a400080011ff */
[----:B--2---:R-:W-:Y:S05]  /*9830*/  @!P0 NANOSLEEP.SYNCS 0x989680 ;  /* 0x009896800000895d */ /* 0x004fea0003900000 */
[----:B------:R-:W2:Y:S02]  /*9840*/  @!P0 SYNCS.PHASECHK.TRANS64 P0, [R0+URZ+0x130], R3 ;  /* 0x00013003000085a7 */ /* 0x000ea400080010ff */
[----:B--2---:R-:W-:Y:S05]  /*9850*/  @!P0 BRA `(.L_x_180) ;  /* 0xfffffffc00f08947 */ /* 0x004fea000383ffff */
[----:B------:R-:W-:Y:S05]  /*9860*/  BRA `(.L_x_53) ;  /* 0xffffff9400ac7947 */ /* 0x000fea000383ffff */
.L_x_63:
[----:B-1----:R-:W-:-:S04]  /*9870*/  MOV R4, UR6 ;  /* 0x0000000600047c02 */ /* 0x002fc80008000f00 */
[----:B------:R1:W2:Y:S03]  /*9880*/  SYNCS.PHASECHK.TRANS64.TRYWAIT P0, [R4+URZ+0x8], R5 ;  /* 0x00000805040075a7 */ /* 0x0002a600080011ff */
[----:B--2---:R-:W-:Y:S05]  /*9890*/  @!P0 NANOSLEEP.SYNCS 0x989680 ;  /* 0x009896800000895d */ /* 0x004fea0003900000 */
[----:B------:R-:W2:Y:S02]  /*98a0*/  @!P0 SYNCS.PHASECHK.TRANS64 P0, [R4+URZ+0x8], R5 ;  /* 0x00000805040085a7 */ /* 0x000ea400080010ff */
[----:B--2---:R-:W-:Y:S05]  /*98b0*/  @!P0 BRA `(.L_x_63) ;  /* 0xfffffffc00ec8947 */ /* 0x004fea000383ffff */
[----:B------:R-:W-:Y:S05]  /*98c0*/  BRA `(.L_x_62) ;  /* 0xffffff9800607947 */ /* 0x000fea000383ffff */
.L_x_65:
[----:B------:R-:W-:Y:S01]  /*98d0*/  BSSY B0, `(.L_x_181) ;  /* 0x0000006000007945 */ /* 0x000fe20003800000 */
[----:B------:R-:W-:-:S07]  /*98e0*/  MOV R15, 0xffffffff ;  /* 0xffffffff000f7802 */ /* 0x000fce0000000f00 */
[----:B-1---5:R-:W-:Y:S05]  /*98f0*/  WARPSYNC.COLLECTIVE R15, `(.L_x_182) ;  /* 0x000000000f0c7348 */ /* 0x022fea0003c00000 */
[----:B------:R-:W-:Y:S02]  /*9900*/  ELECT P6, UR79, PT ;  /* 0x00000000004f782f */ /* 0x000fe400038c0000 */
[----:B------:R-:W-:Y:S01]  /*9910*/  MOV R14, UR79 ;  /* 0x0000004f000e7c02 */ /* 0x000fe20008000f00 */
[----:B-1---5:R-:W-:Y:S10]  /*9920*/  ENDCOLLECTIVE ;  /* 0x000000000000791b */ /* 0x022ff40003800000 */
.L_x_182:
[----:B------:R-:W-:Y:S05]  /*9930*/  BSYNC B0 ;  /* 0x0000000000007941 */ /* 0x000fea0003800000 */
.L_x_181:
[----:B------:R-:W-:Y:S05]  /*9940*/  BRA `(.L_x_183) ;  /* 0xffffff9800907947 */ /* 0x000fea000383ffff */
.L_x_67:
[----:B-1----:R-:W-:-:S04]  /*9950*/  MOV R2, UR6 ;  /* 0x0000000600027c02 */ /* 0x002fc80008000f00 */
[----:B------:R1:W2:Y:S03]  /*9960*/  SYNCS.PHASECHK.TRANS64.TRYWAIT P0, [R2+URZ+0x8], R3 ;  /* 0x00000803020075a7 */ /* 0x0002a600080011ff */
[----:B--2---:R-:W-:Y:S05]  /*9970*/  @!P0 NANOSLEEP.SYNCS 0x989680 ;  /* 0x009896800000895d */ /* 0x004fea0003900000 */
[----:B------:R-:W2:Y:S02]  /*9980*/  @!P0 SYNCS.PHASECHK.TRANS64 P0, [R2+URZ+0x8], R3 ;  /* 0x00000803020085a7 */ /* 0x000ea400080010ff */
[----:B--2---:R-:W-:Y:S05]  /*9990*/  @!P0 BRA `(.L_x_67) ;  /* 0xfffffffc00ec8947 */ /* 0x004fea000383ffff */
[----:B------:R-:W-:Y:S05]  /*99a0*/  BRA `(.L_x_66) ;  /* 0xffffff9800947947 */ /* 0x000fea000383ffff */
.L_x_68:
[----:B-1----:R1:W2:Y:S02]  /*99b0*/  SYNCS.PHASECHK.TRANS64.TRYWAIT P0, [R0+URZ+0x120], R5 ;  /* 0x00012005000075a7 */ /* 0x0022a400080011ff */
[----:B--2---:R-:W-:Y:S05]  /*99c0*/  @!P0 NANOSLEEP.SYNCS 0x989680 ;  /* 0x009896800000895d */ /* 0x004fea0003900000 */
[----:B------:R-:W2:Y:S02]  /*99d0*/  @!P0 SYNCS.PHASECHK.TRANS64 P0, [R0+URZ+0x120], R5 ;  /* 0x00012005000085a7 */ /* 0x000ea400080010ff */
[----:B--2---:R-:W-:Y:S05]  /*99e0*/  @!P0 BRA `(.L_x_68) ;  /* 0xfffffffc00f08947 */ /* 0x004fea000383ffff */
[----:B------:R-:W-:Y:S05]  /*99f0*/  BRA `(.L_x_184) ;  /* 0xffffff9c00747947 */ /* 0x000fea000383ffff */
.L_x_70:
[----:B------:R-:W-:-:S07]  /*9a00*/  MOV R0, UR9 ;  /* 0x0000000900007c02 */ /* 0x000fce0008000f00 */
.L_x_185:
[----:B-1----:R1:W2:Y:S02]  /*9a10*/  SYNCS.PHASECHK.TRANS64.TRYWAIT P0, [R0+URZ+0x150], R5 ;  /* 0x00015005000075a7 */ /* 0x0022a400080011ff */
[----:B--2---:R-:W-:Y:S05]  /*9a20*/  @!P0 NANOSLEEP.SYNCS 0x989680 ;  /* 0x009896800000895d */ /* 0x004fea0003900000 */
[----:B------:R-:W2:Y:S02]  /*9a30*/  @!P0 SYNCS.PHASECHK.TRANS64 P0, [R0+URZ+0x150], R5 ;  /* 0x00015005000085a7 */ /* 0x000ea400080010ff */
[----:B--2---:R-:W-:Y:S05]  /*9a40*/  @!P0 BRA `(.L_x_185) ;  /* 0xfffffffc00f08947 */ /* 0x004fea000383ffff */
[----:B------:R-:W-:Y:S05]  /*9a50*/  BRA `(.L_x_186) ;  /* 0xffffff9c00c07947 */ /* 0x000fea000383ffff */
.L_x_73:
[----:B------:R-:W-:Y:S07]  /*9a60*/  MOV R0, UR8 ;  /* 0x0000000800007c02 */ /* 0x000fee0008000f00 */
.L_x_187:
[----:B-1----:R1:W2:Y:S02]  /*9a70*/  SYNCS.PHASECHK.TRANS64.TRYWAIT P0, [R0+URZ], R5 ;  /* 0x00000005000075a7 */ /* 0x0022a400080011ff */
[----:B--2---:R-:W-:Y:S05]  /*9a80*/  @!P0 NANOSLEEP.SYNCS 0x989680 ;  /* 0x009896800000895d */ /* 0x004fea0003900000 */
[----:B------:R-:W2:Y:S02]  /*9a90*/  @!P0 SYNCS.PHASECHK.TRANS64 P0, [R0+URZ], R5 ;  /* 0x00000005000085a7 */ /* 0x000ea400080010ff */
[----:B--2---:R-:W-:Y:S05]  /*9aa0*/  @!P0 BRA `(.L_x_187) ;  /* 0xfffffffc00f08947 */ /* 0x004fea000383ffff */
[----:B------:R-:W-:Y:S05]  /*9ab0*/  BRA `(.L_x_72) ;  /* 0xffffff9c00e47947 */ /* 0x000fea000383ffff */
.L_x_78:
[----:B-1----:R-:W-:-:S07]  /*9ac0*/  MOV R0, UR4 ;  /* 0x0000000400007c02 */ /* 0x002fce0008000f00 */
.L_x_188:
[----:B-1----:R1:W3:Y:S02]  /*9ad0*/  SYNCS.PHASECHK.TRANS64.TRYWAIT P0, [R0+URZ], R3 ;  /* 0x00000003000075a7 */ /* 0x0022e400080011ff */
[----:B---3--:R-:W-:Y:S05]  /*9ae0*/  @!P0 NANOSLEEP.SYNCS 0x989680 ;  /* 0x009896800000895d */ /* 0x008fea0003900000 */
[----:B------:R-:W3:Y:S02]  /*9af0*/  @!P0 SYNCS.PHASECHK.TRANS64 P0, [R0+URZ], R3 ;  /* 0x00000003000085a7 */ /* 0x000ee400080010ff */
[----:B---3--:R-:W-:Y:S05]  /*9b00*/  @!P0 BRA `(.L_x_188) ;  /* 0xfffffffc00f08947 */ /* 0x008fea000383ffff */
[----:B------:R-:W-:Y:S05]  /*9b10*/  BRA `(.L_x_189) ;  /* 0xffffffa400047947 */ /* 0x000fea000383ffff */
.L_x_81:
[----:B------:R-:W-:-:S07]  /*9b20*/  MOV R0, UR6 ;  /* 0x0000000600007c02 */ /* 0x000fce0008000f00 */
.L_x_190:
[----:B-1----:R1:W3:Y:S02]  /*9b30*/  SYNCS.PHASECHK.TRANS64.TRYWAIT P1, [R0+URZ+0x180], R3 ;  /* 0x00018003000075a7 */ /* 0x0022e400080211ff */
[----:B---3--:R-:W-:Y:S05]  /*9b40*/  @!P1 NANOSLEEP.SYNCS 0x989680 ;  /* 0x009896800000995d */ /* 0x008fea0003900000 */
[----:B------:R-:W3:Y:S02]  /*9b50*/  @!P1 SYNCS.PHASECHK.TRANS64 P1, [R0+URZ+0x180], R3 ;  /* 0x00018003000095a7 */ /* 0x000ee400080210ff */
[----:B---3--:R-:W-:Y:S05]  /*9b60*/  @!P1 BRA `(.L_x_190) ;  /* 0xfffffffc00f09947 */ /* 0x008fea000383ffff */
[----:B------:R-:W-:Y:S05]  /*9b70*/  BRA `(.L_x_191) ;  /* 0xffffffa400507947 */ /* 0x000fea000383ffff */
.L_x_86:
[----:B----4-:R4:W1:Y:S02]  /*9b80*/  SYNCS.PHASECHK.TRANS64.TRYWAIT P0, [R0+URZ+0x120], R3 ;  /* 0x00012003000075a7 */ /* 0x01086400080011ff */
[----:B-1----:R-:W-:Y:S05]  /*9b90*/  @!P0 NANOSLEEP.SYNCS 0x989680 ;  /* 0x009896800000895d */ /* 0x002fea0003900000 */
[----:B------:R-:W1:Y:S02]  /*9ba0*/  @!P0 SYNCS.PHASECHK.TRANS64 P0, [R0+URZ+0x120], R3 ;  /* 0x00012003000085a7 */ /* 0x000e6400080010ff */
[----:B-1----:R-:W-:Y:S05]  /*9bb0*/  @!P0 BRA `(.L_x_86) ;  /* 0xfffffffc00f08947 */ /* 0x002fea000383ffff */
[----:B------:R-:W-:Y:S05]  /*9bc0*/  BRA `(.L_x_192) ;  /* 0xffffffa8006c7947 */ /* 0x000fea000383ffff */
.L_x_89:
[----:B------:R-:W-:Y:S07]  /*9bd0*/  MOV R0, UR6 ;  /* 0x0000000600007c02 */ /* 0x000fee0008000f00 */
.L_x_193:
[----:B----4-:R4:W1:Y:S02]  /*9be0*/  SYNCS.PHASECHK.TRANS64.TRYWAIT P0, [R0+URZ+0x118], R3 ;  /* 0x00011803000075a7 */ /* 0x01086400080011ff */
[----:B-1----:R-:W-:Y:S05]  /*9bf0*/  @!P0 NANOSLEEP.SYNCS 0x989680 ;  /* 0x009896800000895d */ /* 0x002fea0003900000 */
[----:B------:R-:W1:Y:S02]  /*9c00*/  @!P0 SYNCS.PHASECHK.TRANS64 P0, [R0+URZ+0x118], R3 ;  /* 0x00011803000085a7 */ /* 0x000e6400080010ff */
[----:B-1----:R-:W-:Y:S05]  /*9c10*/  @!P0 BRA `(.L_x_193) ;  /* 0xfffffffc00f08947 */ /* 0x002fea000383ffff */
[----:B------:R-:W-:Y:S05]  /*9c20*/  BRA `(.L_x_88) ;  /* 0xffffffac004c7947 */ /* 0x000fea000383ffff */
.L_x_92:
[----:B------:R-:W-:Y:S07]  /*9c30*/  MOV R0, UR6 ;  /* 0x0000000600007c02 */ /* 0x000fee0008000f00 */
.L_x_194:
[----:B--2---:R2:W4:Y:S02]  /*9c40*/  SYNCS.PHASECHK.TRANS64.TRYWAIT P0, [R0+URZ+0xf0], R11 ;  /* 0x0000f00b000075a7 */ /* 0x00452400080011ff */
[----:B----4-:R-:W-:Y:S05]  /*9c50*/  @!P0 NANOSLEEP.SYNCS 0x989680 ;  /* 0x009896800000895d */ /* 0x010fea0003900000 */
[----:B------:R-:W4:Y:S02]  /*9c60*/  @!P0 SYNCS.PHASECHK.TRANS64 P0, [R0+URZ+0xf0], R11 ;  /* 0x0000f00b000085a7 */ /* 0x000f2400080010ff */
[----:B----4-:R-:W-:Y:S05]  /*9c70*/  @!P0 BRA `(.L_x_194) ;  /* 0xfffffffc00f08947 */ /* 0x010fea000383ffff */
[----:B------:R-:W-:Y:S05]  /*9c80*/  BRA `(.L_x_195) ;  /* 0xffffffac00c47947 */ /* 0x000fea000383ffff */
.L_x_93:
[----:B------:R-:W-:Y:S07]  /*9c90*/  MOV R0, UR6 ;  /* 0x0000000600007c02 */ /* 0x000fee0008000f00 */
.L_x_196:
[----:B--2---:R2:W4:Y:S02]  /*9ca0*/  SYNCS.PHASECHK.TRANS64.TRYWAIT P0, [R0+URZ+0xf8], R11 ;  /* 0x0000f80b000075a7 */ /* 0x00452400080011ff */
[----:B----4-:R-:W-:Y:S05]  /*9cb0*/  @!P0 NANOSLEEP.SYNCS 0x989680 ;  /* 0x009896800000895d */ /* 0x010fea0003900000 */
[----:B------:R-:W4:Y:S02]  /*9cc0*/  @!P0 SYNCS.PHASECHK.TRANS64 P0, [R0+URZ+0xf8], R11 ;  /* 0x0000f80b000085a7 */ /* 0x000f2400080010ff */
[----:B----4-:R-:W-:Y:S05]  /*9cd0*/  @!P0 BRA `(.L_x_196) ;  /* 0xfffffffc00f08947 */ /* 0x010fea000383ffff */
[----:B------:R-:W-:Y:S05]  /*9ce0*/  BRA `(.L_x_197) ;  /* 0xffffffb000547947 */ /* 0x000fea000383ffff */
.L_x_94:
[----:B------:R-:W-:Y:S07]  /*9cf0*/  MOV R0, UR6 ;  /* 0x0000000600007c02 */ /* 0x000fee0008000f00 */
.L_x_198:
[----:B--2---:R2:W4:Y:S02]  /*9d00*/  SYNCS.PHASECHK.TRANS64.TRYWAIT P0, [R0+URZ+0x100], R11 ;  /* 0x0001000b000075a7 */ /* 0x00452400080011ff */
[----:B----4-:R-:W-:Y:S05]  /*9d10*/  @!P0 NANOSLEEP.SYNCS 0x989680 ;  /* 0x009896800000895d */ /* 0x010fea0003900000 */
[----:B------:R-:W4:Y:S02]  /*9d20*/  @!P0 SYNCS.PHASECHK.TRANS64 P0, [R0+URZ+0x100], R11 ;  /* 0x0001000b000085a7 */ /* 0x000f2400080010ff */
[----:B----4-:R-:W-:Y:S05]  /*9d30*/  @!P0 BRA `(.L_x_198) ;  /* 0xfffffffc00f08947 */ /* 0x010fea000383ffff */
[----:B------:R-:W-:Y:S05]  /*9d40*/  BRA `(.L_x_199) ;  /* 0xffffffb000ec7947 */ /* 0x000fea000383ffff */
.L_x_95:
[----:B------:R-:W-:Y:S07]  /*9d50*/  MOV R0, UR6 ;  /* 0x0000000600007c02 */ /* 0x000fee0008000f00 */
.L_x_200:
[----:B-1----:R1:W2:Y:S02]  /*9d60*/  SYNCS.PHASECHK.TRANS64.TRYWAIT P0, [R0+URZ+0x108], R11 ;  /* 0x0001080b000075a7 */ /* 0x0022a400080011ff */
[----:B--2---:R-:W-:Y:S05]  /*9d70*/  @!P0 NANOSLEEP.SYNCS 0x989680 ;  /* 0x009896800000895d */ /* 0x004fea0003900000 */
[----:B------:R-:W2:Y:S02]  /*9d80*/  @!P0 SYNCS.PHASECHK.TRANS64 P0, [R0+URZ+0x108], R11 ;  /* 0x0001080b000085a7 */ /* 0x000ea400080010ff */
[----:B--2---:R-:W-:Y:S05]  /*9d90*/  @!P0 BRA `(.L_x_200) ;  /* 0xfffffffc00f08947 */ /* 0x004fea000383ffff */
[----:B------:R-:W-:Y:S05]  /*9da0*/  BRA `(.L_x_201) ;  /* 0xffffffb400c47947 */ /* 0x000fea000383ffff */
.L_x_97:
[----:B------:R-:W-:-:S07]  /*9db0*/  MOV R0, UR6 ;  /* 0x0000000600007c02 */ /* 0x000fce0008000f00 */
.L_x_202:
[----:B-1----:R1:W2:Y:S02]  /*9dc0*/  SYNCS.PHASECHK.TRANS64.TRYWAIT P0, [R0+URZ+0xf0], R3 ;  /* 0x0000f003000075a7 */ /* 0x0022a400080011ff */
[----:B--2---:R-:W-:Y:S05]  /*9dd0*/  @!P0 NANOSLEEP.SYNCS 0x989680 ;  /* 0x009896800000895d */ /* 0x004fea0003900000 */
[----:B------:R-:W2:Y:S02]  /*9de0*/  @!P0 SYNCS.PHASECHK.TRANS64 P0, [R0+URZ+0xf0], R3 ;  /* 0x0000f003000085a7 */ /* 0x000ea400080010ff */
[----:B--2---:R-:W-:Y:S05]  /*9df0*/  @!P0 BRA `(.L_x_202) ;  /* 0xfffffffc00f08947 */ /* 0x004fea000383ffff */
[----:B------:R-:W-:Y:S05]  /*9e00*/  BRA `(.L_x_203) ;  /* 0xffffffb800847947 */ /* 0x000fea000383ffff */
.L_x_98:
[----:B-1----:R-:W-:-:S07]  /*9e10*/  MOV R0, UR6 ;  /* 0x0000000600007c02 */ /* 0x002fce0008000f00 */
.L_x_204:
[----:B-1----:R1:W2:Y:S02]  /*9e20*/  SYNCS.PHASECHK.TRANS64.TRYWAIT P0, [R0+URZ+0xf8], R3 ;  /* 0x0000f803000075a7 */ /* 0x0022a400080011ff */
[----:B--2---:R-:W-:Y:S05]  /*9e30*/  @!P0 NANOSLEEP.SYNCS 0x989680 ;  /* 0x009896800000895d */ /* 0x004fea0003900000 */
[----:B------:R-:W2:Y:S02]  /*9e40*/  @!P0 SYNCS.PHASECHK.TRANS64 P0, [R0+URZ+0xf8], R3 ;  /* 0x0000f803000085a7 */ /* 0x000ea400080010ff */
[----:B--2---:R-:W-:Y:S05]  /*9e50*/  @!P0 BRA `(.L_x_204) ;  /* 0xfffffffc00f08947 */ /* 0x004fea000383ffff */
[----:B------:R-:W-:Y:S05]  /*9e60*/  BRA `(.L_x_205) ;  /* 0xffffffb800747947 */ /* 0x000fea000383ffff */
.L_x_99:
[----:B-1----:R-:W-:-:S07]  /*9e70*/  MOV R0, UR6 ;  /* 0x0000000600007c02 */ /* 0x002fce0008000f00 */
.L_x_206:
[----:B-1----:R1:W2:Y:S02]  /*9e80*/  SYNCS.PHASECHK.TRANS64.TRYWAIT P0, [R0+URZ+0x100], R3 ;  /* 0x00010003000075a7 */ /* 0x0022a400080011ff */
[----:B--2---:R-:W-:Y:S05]  /*9e90*/  @!P0 NANOSLEEP.SYNCS 0x989680 ;  /* 0x009896800000895d */ /* 0x004fea0003900000 */
[----:B------:R-:W2:Y:S02]  /*9ea0*/  @!P0 SYNCS.PHASECHK.TRANS64 P0, [R0+URZ+0x100], R3 ;  /* 0x00010003000085a7 */ /* 0x000ea400080010ff */
[----:B--2---:R-:W-:Y:S05]  /*9eb0*/  @!P0 BRA `(.L_x_206) ;  /* 0xfffffffc00f08947 */ /* 0x004fea000383ffff */
[----:B------:R-:W-:Y:S05]  /*9ec0*/  BRA `(.L_x_207) ;  /* 0xffffffb800647947 */ /* 0x000fea000383ffff */
.L_x_101:
[----:B--2---:R2:W4:Y:S02]  /*9ed0*/  SYNCS.PHASECHK.TRANS64.TRYWAIT P0, [R0+URZ+0x120], R3 ;  /* 0x00012003000075a7 */ /* 0x00452400080011ff */
[----:B----4-:R-:W-:Y:S05]  /*9ee0*/  @!P0 NANOSLEEP.SYNCS 0x989680 ;  /* 0x009896800000895d */ /* 0x010fea0003900000 */
[----:B------:R-:W4:Y:S02]  /*9ef0*/  @!P0 SYNCS.PHASECHK.TRANS64 P0, [R0+URZ+0x120], R3 ;  /* 0x00012003000085a7 */ /* 0x000f2400080010ff */
[----:B----4-:R-:W-:Y:S05]  /*9f00*/  @!P0 BRA `(.L_x_101) ;  /* 0xfffffffc00f08947 */ /* 0x010fea000383ffff */
[----:B------:R-:W-:Y:S05]  /*9f10*/  BRA `(.L_x_208) ;  /* 0xffffffbc00207947 */ /* 0x000fea000383ffff */
.L_x_112:
[----:B-1----:R-:W-:Y:S04]  /*9f20*/  MOV R3, UR48 ;  /* 0x0000003000037c02 */ /* 0x002fe80008000f00 */
[----:B------:R1:W3:Y:S03]  /*9f30*/  SYNCS.PHASECHK.TRANS64.TRYWAIT P1, [R3+URZ+0xd0], R4 ;  /* 0x0000d004030075a7 */ /* 0x0002e600080211ff */
[----:B---3--:R-:W-:Y:S05]  /*9f40*/  @!P1 NANOSLEEP.SYNCS 0x989680 ;  /* 0x009896800000995d */ /* 0x008fea0003900000 */
[----:B------:R-:W3:Y:S02]  /*9f50*/  @!P1 SYNCS.PHASECHK.TRANS64 P1, [R3+URZ+0xd0], R4 ;  /* 0x0000d004030095a7 */ /* 0x000ee400080210ff */
[----:B---3--:R-:W-:Y:S05]  /*9f60*/  @!P1 BRA `(.L_x_112) ;  /* 0xfffffffc00ec9947 */ /* 0x008fea000383ffff */
[----:B------:R-:W-:Y:S05]  /*9f70*/  BRA `(.L_x_111) ;  /* 0xffffffc800347947 */ /* 0x000fea000383ffff */
.L_x_114:
[----:B-1----:R1:W4:Y:S02]  /*9f80*/  SYNCS.PHASECHK.TRANS64.TRYWAIT P0, [R79+URZ+0x140], R0 ;  /* 0x000140004f0075a7 */ /* 0x00232400080011ff */
[----:B----4-:R-:W-:Y:S05]  /*9f90*/  @!P0 NANOSLEEP.SYNCS 0x989680 ;  /* 0x009896800000895d */ /* 0x010fea0003900000 */
[----:B------:R-:W4:Y:S02]  /*9fa0*/  @!P0 SYNCS.PHASECHK.TRANS64 P0, [R79+URZ+0x140], R0 ;  /* 0x000140004f0085a7 */ /* 0x000f2400080010ff */
[----:B----4-:R-:W-:Y:S05]  /*9fb0*/  @!P0 BRA `(.L_x_114) ;  /* 0xfffffffc00f08947 */ /* 0x010fea000383ffff */
[----:B------:R-:W-:Y:S05]  /*9fc0*/  BRA `(.L_x_113) ;  /* 0xffffffc8008c7947 */ /* 0x000fea000383ffff */
.L_x_123:
[----:B-1----:R1:W2:Y:S02]  /*9fd0*/  SYNCS.PHASECHK.TRANS64.TRYWAIT P0, [R3+URZ+0xd0], R0 ;  /* 0x0000d000030075a7 */ /* 0x0022a400080011ff */
[----:B--2---:R-:W-:Y:S05]  /*9fe0*/  @!P0 NANOSLEEP.SYNCS 0x989680 ;  /* 0x009896800000895d */ /* 0x004fea0003900000 */
[----:B------:R-:W2:Y:S02]  /*9ff0*/  @!P0 SYNCS.PHASECHK.TRANS64 P0, [R3+URZ+0xd0], R0 ;  /* 0x0000d000030085a7 */ /* 0x000ea400080010ff */
[----:B--2---:R-:W-:Y:S05]  /*a000*/  @!P0 BRA `(.L_x_123) ;  /* 0xfffffffc00f08947 */ /* 0x004fea000383ffff */
[----:B------:R-:W-:Y:S05]  /*a010*/  BRA `(.L_x_122) ;  /* 0xffffffd000887947 */ /* 0x000fea000383ffff */
.L_x_131:
[----:B-1----:R1:W2:Y:S02]  /*a020*/  SYNCS.PHASECHK.TRANS64.TRYWAIT P0, [R3+URZ+0xd0], R6 ;  /* 0x0000d006030075a7 */ /* 0x0022a400080011ff */
[----:B--2---:R-:W-:Y:S05]  /*a030*/  @!P0 NANOSLEEP.SYNCS 0x989680 ;  /* 0x009896800000895d */ /* 0x004fea0003900000 */
[----:B------:R-:W2:Y:S02]  /*a040*/  @!P0 SYNCS.PHASECHK.TRANS64 P0, [R3+URZ+0xd0], R6 ;  /* 0x0000d006030085a7 */ /* 0x000ea400080010ff */
[----:B--2---:R-:W-:Y:S05]  /*a050*/  @!P0 BRA `(.L_x_131) ;  /* 0xfffffffc00f08947 */ /* 0x004fea000383ffff */
[----:B------:R-:W-:Y:S05]  /*a060*/  BRA `(.L_x_130) ;  /* 0xffffffd800e87947 */ /* 0x000fea000383ffff */
.L_x_139:
[----:B-1----:R1:W2:Y:S02]  /*a070*/  SYNCS.PHASECHK.TRANS64.TRYWAIT P0, [R20+URZ+0xd0], R3 ;  /* 0x0000d003140075a7 */ /* 0x0022a400080011ff */
[----:B--2---:R-:W-:Y:S05]  /*a080*/  @!P0 NANOSLEEP.SYNCS 0x989680 ;  /* 0x009896800000895d */ /* 0x004fea0003900000 */
[----:B------:R-:W2:Y:S02]  /*a090*/  @!P0 SYNCS.PHASECHK.TRANS64 P0, [R20+URZ+0xd0], R3 ;  /* 0x0000d003140085a7 */ /* 0x000ea400080010ff */
[----:B--2---:R-:W-:Y:S05]  /*a0a0*/  @!P0 BRA `(.L_x_139) ;  /* 0xfffffffc00f08947 */ /* 0x004fea000383ffff */
[----:B------:R-:W-:Y:S05]  /*a0b0*/  BRA `(.L_x_138) ;  /* 0xffffffe400487947 */ /* 0x000fea000383ffff */
        .weak           $__internal_0_$__cuda_sm10x_tcgen05_guardrail_trap_col_being_dealloced_not_returned_by_alloc
        .type           $__internal_0_$__cuda_sm10x_tcgen05_guardrail_trap_col_being_dealloced_not_returned_by_alloc,@function
        .size           $__internal_0_$__cuda_sm10x_tcgen05_guardrail_trap_col_being_dealloced_not_returned_by_alloc,($__internal_1_$__cuda_sm10x_tcgen05_guardrail_trap_phase_invalid_during_alloc - $__internal_0_$__cuda_sm10x_tcgen05_guardrail_trap_col_being_dealloced_not_returned_by_alloc)
$__internal_0_$__cuda_sm10x_tcgen05_guardrail_trap_col_being_dealloced_not_returned_by_alloc:
[----:B------:R-:W-:Y:S05]  /*a0c0*/  BPT.TRAP 0x1 ;  /* 0x000000040000795c */ /* 0x000fea0000300000 */
[----:B------:R-:W-:-:S04]  /*a0d0*/  HFMA2 R3, -RZ, RZ, 0, 0 ;  /* 0x00000000ff037431 */ /* 0x000fc800000001ff */
[----:B------:R-:W-:Y:S05]  /*a0e0*/  RET.REL.NODEC R2 `(_ZN7cutlass13device_kernelINS_4gemm6kernel13GemmUniversalIN4cute5tupleIJiiiiEEENS1_10collective13CollectiveMmaINS1_41MainloopSm100TmaUmmaWarpSpecializedSparseILi13ELi2ELi2ENS5_IJNS4_1CILi2EEENSA_ILi1EEESC_EEEEENS5_IJNSA_ILi256EEENSA_ILi64EEESG_EEENS_6half_tENS5_IJNS4_6LayoutINS5_IJiNS5_IJSB_iEEEiEEENS5_IJlNS5_IJSC_SB_EEElEEEEENSJ_INS5_IJNS5_IJNS5_IJNSA_ILi8EEESB_SP_EEEiEEENS5_IJNS5_IJNSA_ILi16EEESB_NSA_ILi4EEEEEEiEEEiEEENS5_IJNS5_IJNS5_IJNSA_ILi128EEESS_NSA_ILi2048EEEEEENSA_ILi16384EEEEEENS5_IJNS5_IJSC_NSA_ILi1024EEENSA_ILi32EEEEEElEEElEEEEEEEESI_NS5_IJlSC_lEEENS4_8TiledMMAINS4_8MMA_AtomIJNS4_33SM100_MMA_F16BF16_2x1SM_SS_SPARSEISI_SI_fLi256ELi64ELNS4_4UMMA5MajorE0ELS1E_0ELNS1D_7ScaleInE0ELS1F_0EEEEEENSJ_INS5_IJSC_SC_SC_EEENS5_IJNSA_ILi0EEES1J_S1J_EEEEENS5_IJNS4_10UnderscoreES1M_S1M_EEEEENS4_18SM100_TMA_2SM_LOADENS4_14ComposedLayoutINS4_7SwizzleILi2ELi4ELi3EEENS4_25smem_sparse_ptr_flag_bitsILi2ELi16EEENSJ_INS5_IJNS5_IJSC_SP_EEENS5_IJSB_S13_EEEEEENS5_IJNS5_IJS1J_SG_EEESM_EEEEEEEvNS4_8identityES1P_NS1Q_INS1R_ILi3ELi4ELi3EEENS4_18smem_ptr_flag_bitsILi16EEENSJ_INS5_IJSP_SG_EEENS5_IJSG_SC_EEEEEEEvS22_EENS_8epilogue10collective18CollectiveEpilogueINS2B_23Sm100TmaWarpSpecializedILi4ELi2ELi16ELb1ELb0EEEJNS5_IJSX_SG_SG_EEENS5_IJNSJ_ISX_SC_EENSJ_ISS_SC_EEEEEfNS5_IJSC_llEEEfS2K_NS2B_6fusion15FusionCallbacksIS2F_NS2L_17LinearCombinationIffffLNS_15FloatRoundStyleE2EEES2G_S2J_JEEENS4_5SM1004TMEM4LOAD26SM100_TMEM_LOAD_32dp32b16xENS4_13SM90_TMA_LOADENS1Q_INS1R_ILi2ELi5ELi2EEENS24_ILi32EEENSJ_INS5_IJS13_ST_EEENS5_IJSC_S13_EEEEEEENS4_39AutoVectorizingCopyWithAssumedAlignmentILi128EEENS4_14SM90_TMA_STOREES31_S33_S33_EEEvvEEEEvNT_6ParamsE) ;  /* 0xffffff5c02c47950 */ /* 0x000fea0003c3ffff */
        .weak           $__internal_1_$__cuda_sm10x_tcgen05_guardrail_trap_phase_invalid_during_alloc
        .type           $__internal_1_$__cuda_sm10x_tcgen05_guardrail_trap_phase_invalid_during_alloc,@function
        .size           $__internal_1_$__cuda_sm10x_tcgen05_guardrail_trap_phase_invalid_during_alloc,($__internal_2_$__cuda_sm10x_tcgen05_guardrail_trap_unallocated_columns_being_dealloced - $__internal_1_$__cuda_sm10x_tcgen05_guardrail_trap_phase_invalid_during_alloc)
$__internal_1_$__cuda_sm10x_tcgen05_guardrail_trap_phase_invalid_during_alloc:
[----:B------:R-:W-:Y:S05]  /*a0f0*/  BPT.TRAP 0x1 ;  /* 0x000000040000795c */ /* 0x000fea0000300000 */
[----:B------:R-:W-:-:S04]  /*a100*/  MOV R3, 0x0 ;  /* 0x0000000000037802 */ /* 0x000fc80000000f00 */
[----:B------:R-:W-:Y:S05]  /*a110*/  RET.REL.NODEC R2 `(_ZN7cutlass13device_kernelINS_4gemm6kernel13GemmUniversalIN4cute5tupleIJiiiiEEENS1_10collective13CollectiveMmaINS1_41MainloopSm100TmaUmmaWarpSpecializedSparseILi13ELi2ELi2ENS5_IJNS4_1CILi2EEENSA_ILi1EEESC_EEEEENS5_IJNSA_ILi256EEENSA_ILi64EEESG_EEENS_6half_tENS5_IJNS4_6LayoutINS5_IJiNS5_IJSB_iEEEiEEENS5_IJlNS5_IJSC_SB_EEElEEEEENSJ_INS5_IJNS5_IJNS5_IJNSA_ILi8EEESB_SP_EEEiEEENS5_IJNS5_IJNSA_ILi16EEESB_NSA_ILi4EEEEEEiEEEiEEENS5_IJNS5_IJNS5_IJNSA_ILi128EEESS_NSA_ILi2048EEEEEENSA_ILi16384EEEEEENS5_IJNS5_IJSC_NSA_ILi1024EEENSA_ILi32EEEEEElEEElEEEEEEEESI_NS5_IJlSC_lEEENS4_8TiledMMAINS4_8MMA_AtomIJNS4_33SM100_MMA_F16BF16_2x1SM_SS_SPARSEISI_SI_fLi256ELi64ELNS4_4UMMA5MajorE0ELS1E_0ELNS1D_7ScaleInE0ELS1F_0EEEEEENSJ_INS5_IJSC_SC_SC_EEENS5_IJNSA_ILi0EEES1J_S1J_EEEEENS5_IJNS4_10UnderscoreES1M_S1M_EEEEENS4_18SM100_TMA_2SM_LOADENS4_14ComposedLayoutINS4_7SwizzleILi2ELi4ELi3EEENS4_25smem_sparse_ptr_flag_bitsILi2ELi16EEENSJ_INS5_IJNS5_IJSC_SP_EEENS5_IJSB_S13_EEEEEENS5_IJNS5_IJS1J_SG_EEESM_EEEEEEEvNS4_8identityES1P_NS1Q_INS1R_ILi3ELi4ELi3EEENS4_18smem_ptr_flag_bitsILi16EEENSJ_INS5_IJSP_SG_EEENS5_IJSG_SC_EEEEEEEvS22_EENS_8epilogue10collective18CollectiveEpilogueINS2B_23Sm100TmaWarpSpecializedILi4ELi2ELi16ELb1ELb0EEEJNS5_IJSX_SG_SG_EEENS5_IJNSJ_ISX_SC_EENSJ_ISS_SC_EEEEEfNS5_IJSC_llEEEfS2K_NS2B_6fusion15FusionCallbacksIS2F_NS2L_17LinearCombinationIffffLNS_15FloatRoundStyleE2EEES2G_S2J_JEEENS4_5SM1004TMEM4LOAD26SM100_TMEM_LOAD_32dp32b16xENS4_13SM90_TMA_LOADENS1Q_INS1R_ILi2ELi5ELi2EEENS24_ILi32EEENSJ_INS5_IJS13_ST_EEENS5_IJSC_S13_EEEEEEENS4_39AutoVectorizingCopyWithAssumedAlignmentILi128EEENS4_14SM90_TMA_STOREES31_S33_S33_EEEvvEEEEvNT_6ParamsE) ;  /* 0xffffff5c02b87950 */ /* 0x000fea0003c3ffff */
        .weak           $__internal_2_$__cuda_sm10x_tcgen05_guardrail_trap_unallocated_columns_being_dealloced
        .type           $__internal_2_$__cuda_sm10x_tcgen05_guardrail_trap_unallocated_columns_being_dealloced,@function
        .size           $__internal_2_$__cuda_sm10x_tcgen05_guardrail_trap_unallocated_columns_being_dealloced,(.L_x_210 - $__internal_2_$__cuda_sm10x_tcgen05_guardrail_trap_unallocated_columns_being_dealloced)
$__internal_2_$__cuda_sm10x_tcgen05_guardrail_trap_unallocated_columns_being_dealloced:
[----:B------:R-:W-:Y:S05]  /*a120*/  BPT.TRAP 0x1 ;  /* 0x000000040000795c */ /* 0x000fea0000300000 */
[----:B------:R-:W-:-:S04]  /*a130*/  HFMA2 R3, -RZ, RZ, 0, 0 ;  /* 0x00000000ff037431 */ /* 0x000fc800000001ff */
[----:B------:R-:W-:Y:S05]  /*a140*/  RET.REL.NODEC R2 `(_ZN7cutlass13device_kernelINS_4gemm6kernel13GemmUniversalIN4cute5tupleIJiiiiEEENS1_10collective13CollectiveMmaINS1_41MainloopSm100TmaUmmaWarpSpecializedSparseILi13ELi2ELi2ENS5_IJNS4_1CILi2EEENSA_ILi1EEESC_EEEEENS5_IJNSA_ILi256EEENSA_ILi64EEESG_EEENS_6half_tENS5_IJNS4_6LayoutINS5_IJiNS5_IJSB_iEEEiEEENS5_IJlNS5_IJSC_SB_EEElEEEEENSJ_INS5_IJNS5_IJNS5_IJNSA_ILi8EEESB_SP_EEEiEEENS5_IJNS5_IJNSA_ILi16EEESB_NSA_ILi4EEEEEEiEEEiEEENS5_IJNS5_IJNS5_IJNSA_ILi128EEESS_NSA_ILi2048EEEEEENSA_ILi16384EEEEEENS5_IJNS5_IJSC_NSA_ILi1024EEENSA_ILi32EEEEEElEEElEEEEEEEESI_NS5_IJlSC_lEEENS4_8TiledMMAINS4_8MMA_AtomIJNS4_33SM100_MMA_F16BF16_2x1SM_SS_SPARSEISI_SI_fLi256ELi64ELNS4_4UMMA5MajorE0ELS1E_0ELNS1D_7ScaleInE0ELS1F_0EEEEEENSJ_INS5_IJSC_SC_SC_EEENS5_IJNSA_ILi0EEES1J_S1J_EEEEENS5_IJNS4_10UnderscoreES1M_S1M_EEEEENS4_18SM100_TMA_2SM_LOADENS4_14ComposedLayoutINS4_7SwizzleILi2ELi4ELi3EEENS4_25smem_sparse_ptr_flag_bitsILi2ELi16EEENSJ_INS5_IJNS5_IJSC_SP_EEENS5_IJSB_S13_EEEEEENS5_IJNS5_IJS1J_SG_EEESM_EEEEEEEvNS4_8identityES1P_NS1Q_INS1R_ILi3ELi4ELi3EEENS4_18smem_ptr_flag_bitsILi16EEENSJ_INS5_IJSP_SG_EEENS5_IJSG_SC_EEEEEEEvS22_EENS_8epilogue10collective18CollectiveEpilogueINS2B_23Sm100TmaWarpSpecializedILi4ELi2ELi16ELb1ELb0EEEJNS5_IJSX_SG_SG_EEENS5_IJNSJ_ISX_SC_EENSJ_ISS_SC_EEEEEfNS5_IJSC_llEEEfS2K_NS2B_6fusion15FusionCallbacksIS2F_NS2L_17LinearCombinationIffffLNS_15FloatRoundStyleE2EEES2G_S2J_JEEENS4_5SM1004TMEM4LOAD26SM100_TMEM_LOAD_32dp32b16xENS4_13SM90_TMA_LOADENS1Q_INS1R_ILi2ELi5ELi2EEENS24_ILi32EEENSJ_INS5_IJS13_ST_EEENS5_IJSC_S13_EEEEEEENS4_39AutoVectorizingCopyWithAssumedAlignmentILi128EEENS4_14SM90_TMA_STOREES31_S33_S33_EEEvvEEEEvNT_6ParamsE) ;  /* 0xffffff5c02ac7950 */ /* 0x000fea0003c3ffff */
.L_x_209:
[----:B------:R-:W-:-:S00]  /*a150*/  BRA `(.L_x_209) ;  /* 0xfffffffc00fc7947 */ /* 0x000fc0000383ffff */
[----:B------:R-:W-:-:S00]  /*a160*/  NOP ;  /* 0x0000000000007918 */ /* 0x000fc00000000000 */
        /* <DEDUP_REMOVED lines=9> */
.L_x_210:


//--------------------- .nv.global.init           --------------------------
	.section	.nv.global.init,"aw",@progbits
.nv.global.init:
	.type		$str$27,@object
	.size		$str$27,($str$28 - $str$27)
$str$27:
        /*0000*/ 	.byte	0x28, 0x61, 0x64, 0x64, 0x72, 0x65, 0x73, 0x73, 0x20, 0x26, 0x20, 0x6d, 0x61, 0x73, 0x6b, 0x29
        /*0010*/ 	.byte	0x20, 0x3d, 0x3d, 0x20, 0x30, 0x00
	.type		$str$28,@object
	.size		$str$28,($str$26 - $str$28)
$str$28:
        /*0016*/ 	.byte	0x2f, 0x74, 0x6d, 0x70, 0x2f, 0x63, 0x75, 0x74, 0x6c, 0x61, 0x73, 0x73, 0x5f, 0x73, 0x77, 0x65
        /*0026*/ 	.byte	0x65, 0x70, 0x5f, 0x73, 0x72, 0x63, 0x2f, 0x69, 0x6e, 0x63, 0x6c, 0x75, 0x64, 0x65, 0x2f, 0x63
        /*0036*/ 	.byte	0x75, 0x74, 0x65, 0x2f, 0x70, 0x6f, 0x69, 0x6e, 0x74, 0x65, 0x72, 0x5f, 0x66, 0x6c, 0x61, 0x67
        /*0046*/ 	.byte	0x67, 0x65, 0x64, 0x2e, 0x68, 0x70, 0x70, 0x00
	.type		$str$26,@object
	.size		$str$26,($str$25 - $str$26)
$str$26:
        /*004e*/ 	.byte	0x2f, 0x74, 0x6d, 0x70, 0x2f, 0x63, 0x75, 0x74, 0x6c, 0x61, 0x73, 0x73, 0x5f, 0x73, 0x77, 0x65
        /*005e*/ 	.byte	0x65, 0x70, 0x5f, 0x73, 0x72, 0x63, 0x2f, 0x69, 0x6e, 0x63, 0x6c, 0x75, 0x64, 0x65, 0x2f, 0x63
        /*006e*/ 	.byte	0x75, 0x74, 0x65, 0x2f, 0x61, 0x74, 0x6f, 0x6d, 0x2f, 0x63, 0x6f, 0x70, 0x79, 0x5f, 0x74, 0x72
        /*007e*/ 	.byte	0x61, 0x69, 0x74, 0x73, 0x5f, 0x73, 0x6d, 0x31, 0x30, 0x30, 0x2e, 0x68, 0x70, 0x70, 0x00
	.type		$str$25,@object
	.size		$str$25,(__unnamed_1 - $str$25)
$str$25:
        /*008d*/ 	.byte	0x28, 0x28, 0x75, 0x69, 0x6e, 0x74, 0x33, 0x32, 0x5f, 0x74, 0x28, 0x74, 0x68, 0x72, 0x65, 0x61
        /*009d*/ 	.byte	0x64, 0x49, 0x64, 0x78, 0x2e, 0x78, 0x29, 0x20, 0x2f, 0x20, 0x33, 0x32, 0x29, 0x20, 0x25, 0x20
        /*00ad*/ 	.byte	0x34, 0x29, 0x20, 0x3d, 0x3d, 0x20, 0x28, 0x28, 0x28, 0x74, 0x6d, 0x65, 0x6d, 0x5f, 0x61, 0x64
        /*00bd*/ 	.byte	0x64, 0x72, 0x20, 0x3e, 0x3e, 0x20, 0x31, 0x36, 0x29, 0x20, 0x2f, 0x20, 0x33, 0x32, 0x29, 0x20
        /*00cd*/ 	.byte	0x25, 0x20, 0x34, 0x29, 0x00
	.type		__unnamed_1,@object
	.size		__unnamed_1,(__unnamed_2 - __unnamed_1)
__unnamed_1:
        /*00d2*/ 	.byte	0x61, 0x75, 0x74, 0x6f, 0x20, 0x63, 0x75, 0x74, 0x65, 0x3a, 0x3a, 0x61, 0x73, 0x5f, 0x70, 0x6f
        /* <DEDUP_REMOVED lines=23> */
        /*0252*/ 	.byte	0x3a, 0x43, 0x3c, 0x32, 0x30, 0x34, 0x38, 0x3e, 0x3e, 0x3e, 0x3e, 0x5d, 0x00
	.type		__unnamed_2,@object
	.size		__unnamed_2,(.L_2 - __unnamed_2)
__unnamed_2:
        /* <DEDUP_REMOVED lines=42> */
        /*04ff*/ 	.byte	0x3e, 0x5d, 0x00
.L_2:


//--------------------- .nv.shared._ZN7cutlass13device_kernelINS_4gemm6kernel13GemmUniversalIN4cute5tupleIJiiiiEEENS1_10collective13CollectiveMmaINS1_41MainloopSm100TmaUmmaWarpSpecializedSparseILi13ELi2ELi2ENS5_IJNS4_1CILi2EEENSA_ILi1EEESC_EEEEENS5_IJNSA_ILi256EEENSA_ILi64EEESG_EEENS_6half_tENS5_IJNS4_6LayoutINS5_IJiNS5_IJSB_iEEEiEEENS5_IJlNS5_IJSC_SB_EEElEEEEENSJ_INS5_IJNS5_IJNS5_IJNSA_ILi8EEESB_SP_EEEiEEENS5_IJNS5_IJNSA_ILi16EEESB_NSA_ILi4EEEEEEiEEEiEEENS5_IJNS5_IJNS5_IJNSA_ILi128EEESS_NSA_ILi2048EEEEEENSA_ILi16384EEEEEENS5_IJNS5_IJSC_NSA_ILi1024EEENSA_ILi32EEEEEElEEElEEEEEEEESI_NS5_IJlSC_lEEENS4_8TiledMMAINS4_8MMA_AtomIJNS4_33SM100_MMA_F16BF16_2x1SM_SS_SPARSEISI_SI_fLi256ELi64ELNS4_4UMMA5MajorE0ELS1E_0ELNS1D_7ScaleInE0ELS1F_0EEEEEENSJ_INS5_IJSC_SC_SC_EEENS5_IJNSA_ILi0EEES1J_S1J_EEEEENS5_IJNS4_10UnderscoreES1M_S1M_EEEEENS4_18SM100_TMA_2SM_LOADENS4_14ComposedLayoutINS4_7SwizzleILi2ELi4ELi3EEENS4_25smem_sparse_ptr_flag_bitsILi2ELi16EEENSJ_INS5_IJNS5_IJSC_SP_EEENS5_IJSB_S13_EEEEEENS5_IJNS5_IJS1J_SG_EEESM_EEEEEEEvNS4_8identityES1P_NS1Q_INS1R_ILi3ELi4ELi3EEENS4_18smem_ptr_flag_bitsILi16EEENSJ_INS5_IJSP_SG_EEENS5_IJSG_SC_EEEEEEEvS22_EENS_8epilogue10collective18CollectiveEpilogueINS2B_23Sm100TmaWarpSpecializedILi4ELi2ELi16ELb1ELb0EEEJNS5_IJSX_SG_SG_EEENS5_IJNSJ_ISX_SC_EENSJ_ISS_SC_EEEEEfNS5_IJSC_llEEEfS2K_NS2B_6fusion15FusionCallbacksIS2F_NS2L_17LinearCombinationIffffLNS_15FloatRoundStyleE2EEES2G_S2J_JEEENS4_5SM1004TMEM4LOAD26SM100_TMEM_LOAD_32dp32b16xENS4_13SM90_TMA_LOADENS1Q_INS1R_ILi2ELi5ELi2EEENS24_ILi32EEENSJ_INS5_IJS13_ST_EEENS5_IJSC_S13_EEEEEEENS4_39AutoVectorizingCopyWithAssumedAlignmentILi128EEENS4_14SM90_TMA_STOREES31_S33_S33_EEEvvEEEEvNT_6ParamsE --------------------------
	.section	.nv.shared._ZN7cutlass13device_kernelINS_4gemm6kernel13GemmUniversalIN4cute5tupleIJiiiiEEENS1_10collective13CollectiveMmaINS1_41MainloopSm100TmaUmmaWarpSpecializedSparseILi13ELi2ELi2ENS5_IJNS4_1CILi2EEENSA_ILi1EEESC_EEEEENS5_IJNSA_ILi256EEENSA_ILi64EEESG_EEENS_6half_tENS5_IJNS4_6LayoutINS5_IJiNS5_IJSB_iEEEiEEENS5_IJlNS5_IJSC_SB_EEElEEEEENSJ_INS5_IJNS5_IJNS5_IJNSA_ILi8EEESB_SP_EEEiEEENS5_IJNS5_IJNSA_ILi16EEESB_NSA_ILi4EEEEEEiEEEiEEENS5_IJNS5_IJNS5_IJNSA_ILi128EEESS_NSA_ILi2048EEEEEENSA_ILi16384EEEEEENS5_IJNS5_IJSC_NSA_ILi1024EEENSA_ILi32EEEEEElEEElEEEEEEEESI_NS5_IJlSC_lEEENS4_8TiledMMAINS4_8MMA_AtomIJNS4_33SM100_MMA_F16BF16_2x1SM_SS_SPARSEISI_SI_fLi256ELi64ELNS4_4UMMA5MajorE0ELS1E_0ELNS1D_7ScaleInE0ELS1F_0EEEEEENSJ_INS5_IJSC_SC_SC_EEENS5_IJNSA_ILi0EEES1J_S1J_EEEEENS5_IJNS4_10UnderscoreES1M_S1M_EEEEENS4_18SM100_TMA_2SM_LOADENS4_14ComposedLayoutINS4_7SwizzleILi2ELi4ELi3EEENS4_25smem_sparse_ptr_flag_bitsILi2ELi16EEENSJ_INS5_IJNS5_IJSC_SP_EEENS5_IJSB_S13_EEEEEENS5_IJNS5_IJS1J_SG_EEESM_EEEEEEEvNS4_8identityES1P_NS1Q_INS1R_ILi3ELi4ELi3EEENS4_18smem_ptr_flag_bitsILi16EEENSJ_INS5_IJSP_SG_EEENS5_IJSG_SC_EEEEEEEvS22_EENS_8epilogue10collective18CollectiveEpilogueINS2B_23Sm100TmaWarpSpecializedILi4ELi2ELi16ELb1ELb0EEEJNS5_IJSX_SG_SG_EEENS5_IJNSJ_ISX_SC_EENSJ_ISS_SC_EEEEEfNS5_IJSC_llEEEfS2K_NS2B_6fusion15FusionCallbacksIS2F_NS2L_17LinearCombinationIffffLNS_15FloatRoundStyleE2EEES2G_S2J_JEEENS4_5SM1004TMEM4LOAD26SM100_TMEM_LOAD_32dp32b16xENS4_13SM90_TMA_LOADENS1Q_INS1R_ILi2ELi5ELi2EEENS24_ILi32EEENSJ_INS5_IJS13_ST_EEENS5_IJSC_S13_EEEEEEENS4_39AutoVectorizingCopyWithAssumedAlignmentILi128EEENS4_14SM90_TMA_STOREES31_S33_S33_EEEvvEEEEvNT_6ParamsE,"aw",@nobits
	.sectionflags	@""
	.align	16
	.zero		1024


//--------------------- .nv.shared.reserved.0     --------------------------
	.section	.nv.shared.reserved.0,"aw",@nobits
	.weak		__nv_reservedSMEM_offset_0_alias
	.size		__nv_reservedSMEM_offset_0_alias, 0, 64
	.other		__nv_reservedSMEM_offset_0_alias,@"STO_CUDA_RESERVED_SHARED STV_DEFAULT"
__nv_reservedSMEM_offset_0_alias:
	.zero		0
.nv.shared.reserved.0:
	.zero		64
	.weak		__nv_reservedSMEM_tcgen05_partition
	.type		__nv_reservedSMEM_tcgen05_partition,@object
	.size		__nv_reservedSMEM_tcgen05_partition,(.L_0 - __nv_reservedSMEM_tcgen05_partition)
__nv_reservedSMEM_tcgen05_partition:
	.zero		32
.L_0:


//--------------------- .nv.global                --------------------------
	.section	.nv.global,"aw",@nobits
.nv.global:
	.type		_ZN39_INTERNAL_a80ed7d1_4_k_cu_32d89d9e_27954cute1_E,@object
	.size		_ZN39_INTERNAL_a80ed7d1_4_k_cu_32d89d9e_27954cute1_E,(_ZN39_INTERNAL_a80ed7d1_4_k_cu_32d89d9e_27954cuda3std3__45__cpo6cbeginE - _ZN39_INTERNAL_a80ed7d1_4_k_cu_32d89d9e_27954cute1_E)
_ZN39_INTERNAL_a80ed7d1_4_k_cu_32d89d9e_27954cute1_E:
	.zero		1
	.type		_ZN39_INTERNAL_a80ed7d1_4_k_cu_32d89d9e_27954cuda3std3__45__cpo6cbeginE,@object
	.size		_ZN39_INTERNAL_a80ed7d1_4_k_cu_32d89d9e_27954cuda3std3__45__cpo6cbeginE,(_ZN39_INTERNAL_a80ed7d1_4_k_cu_32d89d9e_27954cuda3std3__48in_placeE - _ZN39_INTERNAL_a80ed7d1_4_k_cu_32d89d9e_27954cuda3std3__45__cpo6cbeginE)
_ZN39_INTERNAL_a80ed7d1_4_k_cu_32d89d9e_27954cuda3std3__45__cpo6cbeginE:
	.zero		1
	.type		_ZN39_INTERNAL_a80ed7d1_4_k_cu_32d89d9e_27954cuda3std3__48in_placeE,@object
	.size		_ZN39_INTERNAL_a80ed7d1_4_k_cu_32d89d9e_27954cuda3std3__48in_placeE,(_ZN39_INTERNAL_a80ed7d1_4_k_cu_32d89d9e_27954cuda3std6ranges3__45__cpo9iter_moveE - _ZN39_INTERNAL_a80ed7d1_4_k_cu_32d89d9e_27954cuda3std3__48in_placeE)
_ZN39_INTERNAL_a80ed7d1_4_k_cu_32d89d9e_27954cuda3std3__48in_placeE:
	.zero		1
	.type		_ZN39_INTERNAL_a80ed7d1_4_k_cu_32d89d9e_27954cuda3std6ranges3__45__cpo9iter_moveE,@object
	.size		_ZN39_INTERNAL_a80ed7d1_4_k_cu_32d89d9e_27954cuda3std6ranges3__45__cpo9iter_moveE,(_ZN39_INTERNAL_a80ed7d1_4_k_cu_32d89d9e_27954cuda3std3__45__cpo5beginE - _ZN39_INTERNAL_a80ed7d1_4_k_cu_32d89d9e_27954cuda3std6ranges3__45__cpo9iter_moveE)
_ZN39_INTERNAL_a80ed7d1_4_k_cu_32d89d9e_27954cuda3std6ranges3__45__cpo9iter_moveE:
	.zero		1
	.type		_ZN39_INTERNAL_a80ed7d1_4_k_cu_32d89d9e_27954cuda3std3__45__cpo5beginE,@object
	.size		_ZN39_INTERNAL_a80ed7d1_4_k_cu_32d89d9e_27954cuda3std3__45__cpo5beginE,(_ZN39_INTERNAL_a80ed7d1_4_k_cu_32d89d9e_27954cuda3std3__441_GLOBAL__N__a80ed7d1_4_k_cu_32d89d9e_27956ignoreE - _ZN39_INTERNAL_a80ed7d1_4_k_cu_32d89d9e_27954cuda3std3__45__cpo5beginE)
_ZN39_INTERNAL_a80ed7d1_4_k_cu_32d89d9e_27954cuda3std3__45__cpo5beginE:
	.zero		1
	.type		_ZN39_INTERNAL_a80ed7d1_4_k_cu_32d89d9e_27954cuda3std3__441_GLOBAL__N__a80ed7d1_4_k_cu_32d89d9e_27956ignoreE,@object
	.size		_ZN39_INTERNAL_a80ed7d1_4_k_cu_32d89d9e_27954cuda3std3__441_GLOBAL__N__a80ed7d1_4_k_cu_32d89d9e_27956ignoreE,(_ZN39_INTERNAL_a80ed7d1_4_k_cu_32d89d9e_27954cute7productE - _ZN39_INTERNAL_a80ed7d1_4_k_cu_32d89d9e_27954cuda3std3__441_GLOBAL__N__a80ed7d1_4_k_cu_32d89d9e_27956ignoreE)
_ZN39_INTERNAL_a80ed7d1_4_k_cu_32d89d9e_27954cuda3std3__441_GLOBAL__N__a80ed7d1_4_k_cu_32d89d9e_27956ignoreE:
	.zero		1
	.type		_ZN39_INTERNAL_a80ed7d1_4_k_cu_32d89d9e_27954cute7productE,@object
	.size		_ZN39_INTERNAL_a80ed7d1_4_k_cu_32d89d9e_27954cute7productE,(_ZN39_INTERNAL_a80ed7d1_4_k_cu_32d89d9e_27954cuda3std3__45__cpo3endE - _ZN39_INTERNAL_a80ed7d1_4_k_cu_32d89d9e_27954cute7productE)
_ZN39_INTERNAL_a80ed7d1_4_k_cu_32d89d9e_27954cute7productE:
	.zero		1
	.type		_ZN39_INTERNAL_a80ed7d1_4_k_cu_32d89d9e_27954cuda3std3__45__cpo3endE,@object
	.size		_ZN39_INTERNAL_a80ed7d1_4_k_cu_32d89d9e_27954cuda3std3__45__cpo3endE,(_ZN39_INTERNAL_a80ed7d1_4_k_cu_32d89d9e_27954cuda3std3__419piecewise_constructE - _ZN39_INTERNAL_a80ed7d1_4_k_cu_32d89d9e_27954cuda3std3__45__cpo3endE)
_ZN39_INTERNAL_a80ed7d1_4_k_cu_32d89d9e_27954cuda3std3__45__cpo3endE:
	.zero		1
	.type		_ZN39_INTERNAL_a80ed7d1_4_k_cu_32d89d9e_27954cuda3std3__419piecewise_constructE,@object
	.size		_ZN39_INTERNAL_a80ed7d1_4_k_cu_32d89d9e_27954cuda3std3__419piecewise_constructE,(_ZN39_INTERNAL_a80ed7d1_4_k_cu_32d89d9e_27954cuda3std3__45__cpo4cendE - _ZN39_INTERNAL_a80ed7d1_4_k_cu_32d89d9e_27954cuda3std3__419piecewise_constructE)
_ZN39_INTERNAL_a80ed7d1_4_k_cu_32d89d9e_27954cuda3std3__419piecewise_constructE:
	.zero		1
	.type		_ZN39_INTERNAL_a80ed7d1_4_k_cu_32d89d9e_27954cuda3std3__45__cpo4cendE,@object
	.size		_ZN39_INTERNAL_a80ed7d1_4_k_cu_32d89d9e_27954cuda3std3__45__cpo4cendE,(_ZN39_INTERNAL_a80ed7d1_4_k_cu_32d89d9e_27954cuda3std6ranges3__45__cpo4swapE - _ZN39_INTERNAL_a80ed7d1_4_k_cu_32d89d9e_27954cuda3std3__45__cpo4cendE)
_ZN39_INTERNAL_a80ed7d1_4_k_cu_32d89d9e_27954cuda3std3__45__cpo4cendE:
	.zero		1
	.type		_ZN39_INTERNAL_a80ed7d1_4_k_cu_32d89d9e_27954cuda3std6ranges3__45__cpo4swapE,@object
	.size		_ZN39_INTERNAL_a80ed7d1_4_k_cu_32d89d9e_27954cuda3std6ranges3__45__cpo4swapE,(.L_10 - _ZN39_INTERNAL_a80ed7d1_4_k_cu_32d89d9e_27954cuda3std6ranges3__45__cpo4swapE)
_ZN39_INTERNAL_a80ed7d1_4_k_cu_32d89d9e_27954cuda3std6ranges3__45__cpo4swapE:
	.zero		1
.L_10:


//--------------------- .nv.constant0._ZN7cutlass13device_kernelINS_4gemm6kernel13GemmUniversalIN4cute5tupleIJiiiiEEENS1_10collective13CollectiveMmaINS1_41MainloopSm100TmaUmmaWarpSpecializedSparseILi13ELi2ELi2ENS5_IJNS4_1CILi2EEENSA_ILi1EEESC_EEEEENS5_IJNSA_ILi256EEENSA_ILi64EEESG_EEENS_6half_tENS5_IJNS4_6LayoutINS5_IJiNS5_IJSB_iEEEiEEENS5_IJlNS5_IJSC_SB_EEElEEEEENSJ_INS5_IJNS5_IJNS5_IJNSA_ILi8EEESB_SP_EEEiEEENS5_IJNS5_IJNSA_ILi16EEESB_NSA_ILi4EEEEEEiEEEiEEENS5_IJNS5_IJNS5_IJNSA_ILi128EEESS_NSA_ILi2048EEEEEENSA_ILi16384EEEEEENS5_IJNS5_IJSC_NSA_ILi1024EEENSA_ILi32EEEEEElEEElEEEEEEEESI_NS5_IJlSC_lEEENS4_8TiledMMAINS4_8MMA_AtomIJNS4_33SM100_MMA_F16BF16_2x1SM_SS_SPARSEISI_SI_fLi256ELi64ELNS4_4UMMA5MajorE0ELS1E_0ELNS1D_7ScaleInE0ELS1F_0EEEEEENSJ_INS5_IJSC_SC_SC_EEENS5_IJNSA_ILi0EEES1J_S1J_EEEEENS5_IJNS4_10UnderscoreES1M_S1M_EEEEENS4_18SM100_TMA_2SM_LOADENS4_14ComposedLayoutINS4_7SwizzleILi2ELi4ELi3EEENS4_25smem_sparse_ptr_flag_bitsILi2ELi16EEENSJ_INS5_IJNS5_IJSC_SP_EEENS5_IJSB_S13_EEEEEENS5_IJNS5_IJS1J_SG_EEESM_EEEEEEEvNS4_8identityES1P_NS1Q_INS1R_ILi3ELi4ELi3EEENS4_18smem_ptr_flag_bitsILi16EEENSJ_INS5_IJSP_SG_EEENS5_IJSG_SC_EEEEEEEvS22_EENS_8epilogue10collective18CollectiveEpilogueINS2B_23Sm100TmaWarpSpecializedILi4ELi2ELi16ELb1ELb0EEEJNS5_IJSX_SG_SG_EEENS5_IJNSJ_ISX_SC_EENSJ_ISS_SC_EEEEEfNS5_IJSC_llEEEfS2K_NS2B_6fusion15FusionCallbacksIS2F_NS2L_17LinearCombinationIffffLNS_15FloatRoundStyleE2EEES2G_S2J_JEEENS4_5SM1004TMEM4LOAD26SM100_TMEM_LOAD_32dp32b16xENS4_13SM90_TMA_LOADENS1Q_INS1R_ILi2ELi5ELi2EEENS24_ILi32EEENSJ_INS5_IJS13_ST_EEENS5_IJSC_S13_EEEEEEENS4_39AutoVectorizingCopyWithAssumedAlignmentILi128EEENS4_14SM90_TMA_STOREES31_S33_S33_EEEvvEEEEvNT_6ParamsE --------------------------
	.section	.nv.constant0._ZN7cutlass13device_kernelINS_4gemm6kernel13GemmUniversalIN4cute5tupleIJiiiiEEENS1_10collective13CollectiveMmaINS1_41MainloopSm100TmaUmmaWarpSpecializedSparseILi13ELi2ELi2ENS5_IJNS4_1CILi2EEENSA_ILi1EEESC_EEEEENS5_IJNSA_ILi256EEENSA_ILi64EEESG_EEENS_6half_tENS5_IJNS4_6LayoutINS5_IJiNS5_IJSB_iEEEiEEENS5_IJlNS5_IJSC_SB_EEElEEEEENSJ_INS5_IJNS5_IJNS5_IJNSA_ILi8EEESB_SP_EEEiEEENS5_IJNS5_IJNSA_ILi16EEESB_NSA_ILi4EEEEEEiEEEiEEENS5_IJNS5_IJNS5_IJNSA_ILi128EEESS_NSA_ILi2048EEEEEENSA_ILi16384EEEEEENS5_IJNS5_IJSC_NSA_ILi1024EEENSA_ILi32EEEEEElEEElEEEEEEEESI_NS5_IJlSC_lEEENS4_8TiledMMAINS4_8MMA_AtomIJNS4_33SM100_MMA_F16BF16_2x1SM_SS_SPARSEISI_SI_fLi256ELi64ELNS4_4UMMA5MajorE0ELS1E_0ELNS1D_7ScaleInE0ELS1F_0EEEEEENSJ_INS5_IJSC_SC_SC_EEENS5_IJNSA_ILi0EEES1J_S1J_EEEEENS5_IJNS4_10UnderscoreES1M_S1M_EEEEENS4_18SM100_TMA_2SM_LOADENS4_14ComposedLayoutINS4_7SwizzleILi2ELi4ELi3EEENS4_25smem_sparse_ptr_flag_bitsILi2ELi16EEENSJ_INS5_IJNS5_IJSC_SP_EEENS5_IJSB_S13_EEEEEENS5_IJNS5_IJS1J_SG_EEESM_EEEEEEEvNS4_8identityES1P_NS1Q_INS1R_ILi3ELi4ELi3EEENS4_18smem_ptr_flag_bitsILi16EEENSJ_INS5_IJSP_SG_EEENS5_IJSG_SC_EEEEEEEvS22_EENS_8epilogue10collective18CollectiveEpilogueINS2B_23Sm100TmaWarpSpecializedILi4ELi2ELi16ELb1ELb0EEEJNS5_IJSX_SG_SG_EEENS5_IJNSJ_ISX_SC_EENSJ_ISS_SC_EEEEEfNS5_IJSC_llEEEfS2K_NS2B_6fusion15FusionCallbacksIS2F_NS2L_17LinearCombinationIffffLNS_15FloatRoundStyleE2EEES2G_S2J_JEEENS4_5SM1004TMEM4LOAD26SM100_TMEM_LOAD_32dp32b16xENS4_13SM90_TMA_LOADENS1Q_INS1R_ILi2ELi5ELi2EEENS24_ILi32EEENSJ_INS5_IJS13_ST_EEENS5_IJSC_S13_EEEEEEENS4_39AutoVectorizingCopyWithAssumedAlignmentILi128EEENS4_14SM90_TMA_STOREES31_S33_S33_EEEvvEEEEvNT_6ParamsE,"a",@progbits
	.sectionflags	@""
	.align	4
.nv.constant0._ZN7cutlass13device_kernelINS_4gemm6kernel13GemmUniversalIN4cute5tupleIJiiiiEEENS1_10collective13CollectiveMmaINS1_41MainloopSm100TmaUmmaWarpSpecializedSparseILi13ELi2ELi2ENS5_IJNS4_1CILi2EEENSA_ILi1EEESC_EEEEENS5_IJNSA_ILi256EEENSA_ILi64EEESG_EEENS_6half_tENS5_IJNS4_6LayoutINS5_IJiNS5_IJSB_iEEEiEEENS5_IJlNS5_IJSC_SB_EEElEEEEENSJ_INS5_IJNS5_IJNS5_IJNSA_ILi8EEESB_SP_EEEiEEENS5_IJNS5_IJNSA_ILi16EEESB_NSA_ILi4EEEEEEiEEEiEEENS5_IJNS5_IJNS5_IJNSA_ILi128EEESS_NSA_ILi2048EEEEEENSA_ILi16384EEEEEENS5_IJNS5_IJSC_NSA_ILi1024EEENSA_ILi32EEEEEElEEElEEEEEEEESI_NS5_IJlSC_lEEENS4_8TiledMMAINS4_8MMA_AtomIJNS4_33SM100_MMA_F16BF16_2x1SM_SS_SPARSEISI_SI_fLi256ELi64ELNS4_4UMMA5MajorE0ELS1E_0ELNS1D_7ScaleInE0ELS1F_0EEEEEENSJ_INS5_IJSC_SC_SC_EEENS5_IJNSA_ILi0EEES1J_S1J_EEEEENS5_IJNS4_10UnderscoreES1M_S1M_EEEEENS4_18SM100_TMA_2SM_LOADENS4_14ComposedLayoutINS4_7SwizzleILi2ELi4ELi3EEENS4_25smem_sparse_ptr_flag_bitsILi2ELi16EEENSJ_INS5_IJNS5_IJSC_SP_EEENS5_IJSB_S13_EEEEEENS5_IJNS5_IJS1J_SG_EEESM_EEEEEEEvNS4_8identityES1P_NS1Q_INS1R_ILi3ELi4ELi3EEENS4_18smem_ptr_flag_bitsILi16EEENSJ_INS5_IJSP_SG_EEENS5_IJSG_SC_EEEEEEEvS22_EENS_8epilogue10collective18CollectiveEpilogueINS2B_23Sm100TmaWarpSpecializedILi4ELi2ELi16ELb1ELb0EEEJNS5_IJSX_SG_SG_EEENS5_IJNSJ_ISX_SC_EENSJ_ISS_SC_EEEEEfNS5_IJSC_llEEEfS2K_NS2B_6fusion15FusionCallbacksIS2F_NS2L_17LinearCombinationIffffLNS_15FloatRoundStyleE2EEES2G_S2J_JEEENS4_5SM1004TMEM4LOAD26SM100_TMEM_LOAD_32dp32b16xENS4_13SM90_TMA_LOADENS1Q_INS1R_ILi2ELi5ELi2EEENS24_ILi32EEENSJ_INS5_IJS13_ST_EEENS5_IJSC_S13_EEEEEEENS4_39AutoVectorizingCopyWithAssumedAlignmentILi128EEENS4_14SM90_TMA_STOREES31_S33_S33_EEEvvEEEEvNT_6ParamsE:
	.zero		3456


//--------------------- SYMBOLS --------------------------

	.type		.nv.reservedSmem.offset0,@object
	.size		.nv.reservedSmem.offset0,0x4
	.type		.nv.reservedSmem.cap,@object
	.size		.nv.reservedSmem.cap,0x4
	.type		__assertfail,@function
